//
// Generated by NVIDIA NVVM Compiler
//
// Compiler Build ID: CL-36424714
// Cuda compilation tools, release 13.0, V13.0.88
// Based on NVVM 20.0.0
//

.version 9.0
.target sm_100
.address_size 64

	// .globl	_Z20assign_rays_to_box3diiPKfS0_S0_PfS1_S1_Pb
.global .align 4 .b8 __cudart_i2opi_f[24] = {65, 144, 67, 60, 153, 149, 98, 219, 192, 221, 52, 245, 209, 87, 39, 252, 41, 21, 68, 78, 110, 131, 249, 162};

.visible .entry _Z20assign_rays_to_box3diiPKfS0_S0_PfS1_S1_Pb(
	.param .u32 _Z20assign_rays_to_box3diiPKfS0_S0_PfS1_S1_Pb_param_0,
	.param .u32 _Z20assign_rays_to_box3diiPKfS0_S0_PfS1_S1_Pb_param_1,
	.param .u64 .ptr .align 1 _Z20assign_rays_to_box3diiPKfS0_S0_PfS1_S1_Pb_param_2,
	.param .u64 .ptr .align 1 _Z20assign_rays_to_box3diiPKfS0_S0_PfS1_S1_Pb_param_3,
	.param .u64 .ptr .align 1 _Z20assign_rays_to_box3diiPKfS0_S0_PfS1_S1_Pb_param_4,
	.param .u64 .ptr .align 1 _Z20assign_rays_to_box3diiPKfS0_S0_PfS1_S1_Pb_param_5,
	.param .u64 .ptr .align 1 _Z20assign_rays_to_box3diiPKfS0_S0_PfS1_S1_Pb_param_6,
	.param .u64 .ptr .align 1 _Z20assign_rays_to_box3diiPKfS0_S0_PfS1_S1_Pb_param_7,
	.param .u64 .ptr .align 1 _Z20assign_rays_to_box3diiPKfS0_S0_PfS1_S1_Pb_param_8
)
{
	.local .align 4 .b8 	__local_depot0[28];
	.reg .b64 	%SP;
	.reg .b64 	%SPL;
	.reg .pred 	%p<53>;
	.reg .b16 	%rs<2>;
	.reg .b32 	%r<168>;
	.reg .b32 	%f<151>;
	.reg .b64 	%rd<103>;
	.reg .b64 	%fd<9>;

	mov.u64 	%SPL, __local_depot0;
	ld.param.u32 	%r54, [_Z20assign_rays_to_box3diiPKfS0_S0_PfS1_S1_Pb_param_0];
	ld.param.u32 	%r53, [_Z20assign_rays_to_box3diiPKfS0_S0_PfS1_S1_Pb_param_1];
	ld.param.u64 	%rd33, [_Z20assign_rays_to_box3diiPKfS0_S0_PfS1_S1_Pb_param_2];
	ld.param.u64 	%rd34, [_Z20assign_rays_to_box3diiPKfS0_S0_PfS1_S1_Pb_param_3];
	ld.param.u64 	%rd35, [_Z20assign_rays_to_box3diiPKfS0_S0_PfS1_S1_Pb_param_4];
	ld.param.u64 	%rd37, [_Z20assign_rays_to_box3diiPKfS0_S0_PfS1_S1_Pb_param_6];
	ld.param.u64 	%rd39, [_Z20assign_rays_to_box3diiPKfS0_S0_PfS1_S1_Pb_param_8];
	add.u64 	%rd1, %SPL, 0;
	mov.u32 	%r55, %ctaid.x;
	mov.u32 	%r56, %ntid.x;
	mov.u32 	%r57, %tid.x;
	mad.lo.s32 	%r1, %r55, %r56, %r57;
	mov.u32 	%r2, %ctaid.y;
	setp.ge.s32 	%p1, %r1, %r54;
	setp.ge.s32 	%p2, %r2, %r53;
	or.pred  	%p3, %p1, %p2;
	@%p3 bra 	$L__BB0_40;
	cvta.to.global.u64 	%rd41, %rd35;
	cvta.to.global.u64 	%rd42, %rd33;
	cvta.to.global.u64 	%rd43, %rd34;
	mad.lo.s32 	%r3, %r53, %r1, %r2;
	mul.lo.s32 	%r58, %r3, 7;
	mul.lo.s32 	%r59, %r1, 3;
	mul.wide.s32 	%rd44, %r59, 4;
	add.s64 	%rd2, %rd42, %rd44;
	add.s64 	%rd3, %rd43, %rd44;
	mul.wide.s32 	%rd45, %r58, 4;
	add.s64 	%rd4, %rd41, %rd45;
	ld.global.f32 	%f1, [%rd4+12];
	setp.le.f32 	%p4, %f1, 0f00000000;
	@%p4 bra 	$L__BB0_40;
	ld.global.f32 	%f2, [%rd4+16];
	setp.le.f32 	%p5, %f2, 0f00000000;
	@%p5 bra 	$L__BB0_40;
	ld.global.f32 	%f3, [%rd4+20];
	setp.le.f32 	%p6, %f3, 0f00000000;
	@%p6 bra 	$L__BB0_40;
	ld.global.f32 	%f41, [%rd2];
	ld.global.f32 	%f42, [%rd2+4];
	ld.global.f32 	%f43, [%rd2+8];
	ld.global.f32 	%f44, [%rd4];
	ld.global.f32 	%f45, [%rd4+4];
	ld.global.f32 	%f46, [%rd4+8];
	ld.global.f32 	%f47, [%rd4+24];
	sub.f32 	%f4, %f43, %f46;
	sub.f32 	%f5, %f41, %f44;
	sub.f32 	%f6, %f42, %f45;
	neg.f32 	%f7, %f47;
	mul.f32 	%f48, %f47, 0fBF22F983;
	cvt.rni.s32.f32 	%r167, %f48;
	cvt.rn.f32.s32 	%f49, %r167;
	fma.rn.f32 	%f50, %f49, 0fBFC90FDA, %f7;
	fma.rn.f32 	%f51, %f49, 0fB3A22168, %f50;
	fma.rn.f32 	%f150, %f49, 0fA7C234C5, %f51;
	abs.f32 	%f9, %f7;
	setp.ltu.f32 	%p7, %f9, 0f47CE4780;
	mov.u32 	%r155, %r167;
	mov.f32 	%f147, %f150;
	@%p7 bra 	$L__BB0_12;
	setp.neu.f32 	%p8, %f9, 0f7F800000;
	@%p8 bra 	$L__BB0_7;
	mov.f32 	%f54, 0f00000000;
	mul.rn.f32 	%f147, %f7, %f54;
	mov.b32 	%r155, 0;
	bra.uni 	$L__BB0_12;
$L__BB0_7:
	mov.b32 	%r5, %f7;
	mov.b64 	%rd93, 0;
	mov.b32 	%r152, 0;
	mov.u64 	%rd91, __cudart_i2opi_f;
	shl.b32 	%r62, %r5, 8;
	or.b32  	%r63, %r62, -2147483648;
	mov.u64 	%rd92, %rd1;
$L__BB0_8:
	.pragma "nounroll";
	ld.global.nc.u32 	%r61, [%rd91];
	mad.wide.u32 	%rd48, %r61, %r63, %rd93;
	shr.u64 	%rd93, %rd48, 32;
	st.local.u32 	[%rd92], %rd48;
	add.s32 	%r152, %r152, 1;
	add.s64 	%rd92, %rd92, 4;
	add.s64 	%rd91, %rd91, 4;
	setp.ne.s32 	%p9, %r152, 6;
	@%p9 bra 	$L__BB0_8;
	shr.u32 	%r64, %r5, 23;
	st.local.u32 	[%rd1+24], %rd93;
	and.b32  	%r8, %r64, 31;
	and.b32  	%r65, %r64, 224;
	add.s32 	%r66, %r65, -128;
	shr.u32 	%r67, %r66, 5;
	mul.wide.u32 	%rd49, %r67, 4;
	sub.s64 	%rd11, %rd1, %rd49;
	ld.local.u32 	%r153, [%rd11+24];
	ld.local.u32 	%r154, [%rd11+20];
	setp.eq.s32 	%p10, %r8, 0;
	@%p10 bra 	$L__BB0_11;
	shf.l.wrap.b32 	%r153, %r154, %r153, %r8;
	ld.local.u32 	%r68, [%rd11+16];
	shf.l.wrap.b32 	%r154, %r68, %r154, %r8;
$L__BB0_11:
	shr.u32 	%r69, %r153, 30;
	shf.l.wrap.b32 	%r70, %r154, %r153, 2;
	shl.b32 	%r71, %r154, 2;
	shr.u32 	%r72, %r70, 31;
	add.s32 	%r73, %r72, %r69;
	neg.s32 	%r74, %r73;
	setp.lt.s32 	%p11, %r5, 0;
	selp.b32 	%r155, %r74, %r73, %p11;
	xor.b32  	%r75, %r70, %r5;
	shr.s32 	%r76, %r70, 31;
	xor.b32  	%r77, %r76, %r70;
	xor.b32  	%r78, %r76, %r71;
	cvt.u64.u32 	%rd50, %r77;
	shl.b64 	%rd51, %rd50, 32;
	cvt.u64.u32 	%rd52, %r78;
	or.b64  	%rd53, %rd51, %rd52;
	cvt.rn.f64.s64 	%fd1, %rd53;
	mul.f64 	%fd2, %fd1, 0d3BF921FB54442D19;
	cvt.rn.f32.f64 	%f52, %fd2;
	neg.f32 	%f53, %f52;
	setp.lt.s32 	%p12, %r75, 0;
	selp.f32 	%f147, %f53, %f52, %p12;
$L__BB0_12:
	setp.ltu.f32 	%p13, %f9, 0f47CE4780;
	add.s32 	%r80, %r155, 1;
	mul.rn.f32 	%f55, %f147, %f147;
	and.b32  	%r81, %r155, 1;
	setp.eq.b32 	%p14, %r81, 1;
	selp.f32 	%f56, %f147, 0f3F800000, %p14;
	fma.rn.f32 	%f57, %f55, %f56, 0f00000000;
	fma.rn.f32 	%f58, %f55, 0f37CBAC00, 0fBAB607ED;
	selp.f32 	%f59, 0fB94D4153, %f58, %p14;
	selp.f32 	%f60, 0f3C0885E4, 0f3D2AAABB, %p14;
	fma.rn.f32 	%f61, %f59, %f55, %f60;
	selp.f32 	%f62, 0fBE2AAAA8, 0fBEFFFFFF, %p14;
	fma.rn.f32 	%f63, %f61, %f55, %f62;
	fma.rn.f32 	%f64, %f63, %f57, %f56;
	and.b32  	%r82, %r80, 2;
	setp.eq.s32 	%p15, %r82, 0;
	mov.f32 	%f65, 0f00000000;
	sub.f32 	%f66, %f65, %f64;
	selp.f32 	%f13, %f64, %f66, %p15;
	mov.u32 	%r159, %r167;
	mov.f32 	%f148, %f150;
	@%p13 bra 	$L__BB0_20;
	setp.neu.f32 	%p16, %f9, 0f7F800000;
	@%p16 bra 	$L__BB0_15;
	mov.f32 	%f69, 0f00000000;
	mul.rn.f32 	%f148, %f7, %f69;
	mov.b32 	%r159, 0;
	bra.uni 	$L__BB0_20;
$L__BB0_15:
	mov.b32 	%r17, %f7;
	mov.b64 	%rd96, 0;
	mov.b32 	%r156, 0;
	mov.u64 	%rd94, __cudart_i2opi_f;
	shl.b32 	%r85, %r17, 8;
	or.b32  	%r86, %r85, -2147483648;
	mov.u64 	%rd95, %rd1;
$L__BB0_16:
	.pragma "nounroll";
	ld.global.nc.u32 	%r84, [%rd94];
	mad.wide.u32 	%rd56, %r84, %r86, %rd96;
	shr.u64 	%rd96, %rd56, 32;
	st.local.u32 	[%rd95], %rd56;
	add.s32 	%r156, %r156, 1;
	add.s64 	%rd95, %rd95, 4;
	add.s64 	%rd94, %rd94, 4;
	setp.ne.s32 	%p17, %r156, 6;
	@%p17 bra 	$L__BB0_16;
	shr.u32 	%r87, %r17, 23;
	st.local.u32 	[%rd1+24], %rd96;
	and.b32  	%r20, %r87, 31;
	and.b32  	%r88, %r87, 224;
	add.s32 	%r89, %r88, -128;
	shr.u32 	%r90, %r89, 5;
	mul.wide.u32 	%rd57, %r90, 4;
	sub.s64 	%rd18, %rd1, %rd57;
	ld.local.u32 	%r157, [%rd18+24];
	ld.local.u32 	%r158, [%rd18+20];
	setp.eq.s32 	%p18, %r20, 0;
	@%p18 bra 	$L__BB0_19;
	shf.l.wrap.b32 	%r157, %r158, %r157, %r20;
	ld.local.u32 	%r91, [%rd18+16];
	shf.l.wrap.b32 	%r158, %r91, %r158, %r20;
$L__BB0_19:
	shr.u32 	%r92, %r157, 30;
	shf.l.wrap.b32 	%r93, %r158, %r157, 2;
	shl.b32 	%r94, %r158, 2;
	shr.u32 	%r95, %r93, 31;
	add.s32 	%r96, %r95, %r92;
	neg.s32 	%r97, %r96;
	setp.lt.s32 	%p19, %r17, 0;
	selp.b32 	%r159, %r97, %r96, %p19;
	xor.b32  	%r98, %r93, %r17;
	shr.s32 	%r99, %r93, 31;
	xor.b32  	%r100, %r99, %r93;
	xor.b32  	%r101, %r99, %r94;
	cvt.u64.u32 	%rd58, %r100;
	shl.b64 	%rd59, %rd58, 32;
	cvt.u64.u32 	%rd60, %r101;
	or.b64  	%rd61, %rd59, %rd60;
	cvt.rn.f64.s64 	%fd3, %rd61;
	mul.f64 	%fd4, %fd3, 0d3BF921FB54442D19;
	cvt.rn.f32.f64 	%f67, %fd4;
	neg.f32 	%f68, %f67;
	setp.lt.s32 	%p20, %r98, 0;
	selp.f32 	%f148, %f68, %f67, %p20;
$L__BB0_20:
	setp.ltu.f32 	%p21, %f9, 0f47CE4780;
	mul.rn.f32 	%f70, %f148, %f148;
	and.b32  	%r103, %r159, 1;
	setp.eq.b32 	%p22, %r103, 1;
	selp.f32 	%f71, 0f3F800000, %f148, %p22;
	fma.rn.f32 	%f72, %f70, %f71, 0f00000000;
	fma.rn.f32 	%f73, %f70, 0f37CBAC00, 0fBAB607ED;
	selp.f32 	%f74, %f73, 0fB94D4153, %p22;
	selp.f32 	%f75, 0f3D2AAABB, 0f3C0885E4, %p22;
	fma.rn.f32 	%f76, %f74, %f70, %f75;
	selp.f32 	%f77, 0fBEFFFFFF, 0fBE2AAAA8, %p22;
	fma.rn.f32 	%f78, %f76, %f70, %f77;
	fma.rn.f32 	%f79, %f78, %f72, %f71;
	and.b32  	%r104, %r159, 2;
	setp.eq.s32 	%p23, %r104, 0;
	mov.f32 	%f80, 0f00000000;
	sub.f32 	%f81, %f80, %f79;
	selp.f32 	%f82, %f79, %f81, %p23;
	mul.f32 	%f83, %f5, %f13;
	mul.f32 	%f84, %f6, %f82;
	sub.f32 	%f17, %f83, %f84;
	mul.f32 	%f85, %f5, %f82;
	fma.rn.f32 	%f18, %f6, %f13, %f85;
	ld.global.f32 	%f19, [%rd3+8];
	ld.global.f32 	%f20, [%rd3];
	ld.global.f32 	%f21, [%rd3+4];
	mov.u32 	%r163, %r167;
	mov.f32 	%f149, %f150;
	@%p21 bra 	$L__BB0_28;
	setp.neu.f32 	%p24, %f9, 0f7F800000;
	@%p24 bra 	$L__BB0_23;
	mov.f32 	%f88, 0f00000000;
	mul.rn.f32 	%f149, %f7, %f88;
	mov.b32 	%r163, 0;
	bra.uni 	$L__BB0_28;
$L__BB0_23:
	mov.b32 	%r29, %f7;
	mov.b64 	%rd99, 0;
	mov.b32 	%r160, 0;
	mov.u64 	%rd97, __cudart_i2opi_f;
	shl.b32 	%r107, %r29, 8;
	or.b32  	%r108, %r107, -2147483648;
	mov.u64 	%rd98, %rd1;
$L__BB0_24:
	.pragma "nounroll";
	ld.global.nc.u32 	%r106, [%rd97];
	mad.wide.u32 	%rd64, %r106, %r108, %rd99;
	shr.u64 	%rd99, %rd64, 32;
	st.local.u32 	[%rd98], %rd64;
	add.s32 	%r160, %r160, 1;
	add.s64 	%rd98, %rd98, 4;
	add.s64 	%rd97, %rd97, 4;
	setp.ne.s32 	%p25, %r160, 6;
	@%p25 bra 	$L__BB0_24;
	shr.u32 	%r109, %r29, 23;
	st.local.u32 	[%rd1+24], %rd99;
	and.b32  	%r32, %r109, 31;
	and.b32  	%r110, %r109, 224;
	add.s32 	%r111, %r110, -128;
	shr.u32 	%r112, %r111, 5;
	mul.wide.u32 	%rd65, %r112, 4;
	sub.s64 	%rd25, %rd1, %rd65;
	ld.local.u32 	%r161, [%rd25+24];
	ld.local.u32 	%r162, [%rd25+20];
	setp.eq.s32 	%p26, %r32, 0;
	@%p26 bra 	$L__BB0_27;
	shf.l.wrap.b32 	%r161, %r162, %r161, %r32;
	ld.local.u32 	%r113, [%rd25+16];
	shf.l.wrap.b32 	%r162, %r113, %r162, %r32;
$L__BB0_27:
	shr.u32 	%r114, %r161, 30;
	shf.l.wrap.b32 	%r115, %r162, %r161, 2;
	shl.b32 	%r116, %r162, 2;
	shr.u32 	%r117, %r115, 31;
	add.s32 	%r118, %r117, %r114;
	neg.s32 	%r119, %r118;
	setp.lt.s32 	%p27, %r29, 0;
	selp.b32 	%r163, %r119, %r118, %p27;
	xor.b32  	%r120, %r115, %r29;
	shr.s32 	%r121, %r115, 31;
	xor.b32  	%r122, %r121, %r115;
	xor.b32  	%r123, %r121, %r116;
	cvt.u64.u32 	%rd66, %r122;
	shl.b64 	%rd67, %rd66, 32;
	cvt.u64.u32 	%rd68, %r123;
	or.b64  	%rd69, %rd67, %rd68;
	cvt.rn.f64.s64 	%fd5, %rd69;
	mul.f64 	%fd6, %fd5, 0d3BF921FB54442D19;
	cvt.rn.f32.f64 	%f86, %fd6;
	neg.f32 	%f87, %f86;
	setp.lt.s32 	%p28, %r120, 0;
	selp.f32 	%f149, %f87, %f86, %p28;
$L__BB0_28:
	setp.ltu.f32 	%p29, %f9, 0f47CE4780;
	add.s32 	%r125, %r163, 1;
	mul.rn.f32 	%f89, %f149, %f149;
	and.b32  	%r126, %r163, 1;
	setp.eq.b32 	%p30, %r126, 1;
	selp.f32 	%f90, %f149, 0f3F800000, %p30;
	fma.rn.f32 	%f91, %f89, %f90, 0f00000000;
	fma.rn.f32 	%f92, %f89, 0f37CBAC00, 0fBAB607ED;
	selp.f32 	%f93, 0fB94D4153, %f92, %p30;
	selp.f32 	%f94, 0f3C0885E4, 0f3D2AAABB, %p30;
	fma.rn.f32 	%f95, %f93, %f89, %f94;
	selp.f32 	%f96, 0fBE2AAAA8, 0fBEFFFFFF, %p30;
	fma.rn.f32 	%f97, %f95, %f89, %f96;
	fma.rn.f32 	%f98, %f97, %f91, %f90;
	and.b32  	%r127, %r125, 2;
	setp.eq.s32 	%p31, %r127, 0;
	mov.f32 	%f99, 0f00000000;
	sub.f32 	%f100, %f99, %f98;
	selp.f32 	%f25, %f98, %f100, %p31;
	@%p29 bra 	$L__BB0_36;
	setp.neu.f32 	%p32, %f9, 0f7F800000;
	@%p32 bra 	$L__BB0_31;
	mov.f32 	%f103, 0f00000000;
	mul.rn.f32 	%f150, %f7, %f103;
	mov.b32 	%r167, 0;
	bra.uni 	$L__BB0_36;
$L__BB0_31:
	mov.b32 	%r41, %f7;
	mov.b64 	%rd102, 0;
	mov.b32 	%r164, 0;
	mov.u64 	%rd100, __cudart_i2opi_f;
	shl.b32 	%r130, %r41, 8;
	or.b32  	%r131, %r130, -2147483648;
	mov.u64 	%rd101, %rd1;
$L__BB0_32:
	.pragma "nounroll";
	ld.global.nc.u32 	%r129, [%rd100];
	mad.wide.u32 	%rd72, %r129, %r131, %rd102;
	shr.u64 	%rd102, %rd72, 32;
	st.local.u32 	[%rd101], %rd72;
	add.s32 	%r164, %r164, 1;
	add.s64 	%rd101, %rd101, 4;
	add.s64 	%rd100, %rd100, 4;
	setp.ne.s32 	%p33, %r164, 6;
	@%p33 bra 	$L__BB0_32;
	shr.u32 	%r132, %r41, 23;
	st.local.u32 	[%rd1+24], %rd102;
	and.b32  	%r44, %r132, 31;
	and.b32  	%r133, %r132, 224;
	add.s32 	%r134, %r133, -128;
	shr.u32 	%r135, %r134, 5;
	mul.wide.u32 	%rd73, %r135, 4;
	sub.s64 	%rd32, %rd1, %rd73;
	ld.local.u32 	%r165, [%rd32+24];
	ld.local.u32 	%r166, [%rd32+20];
	setp.eq.s32 	%p34, %r44, 0;
	@%p34 bra 	$L__BB0_35;
	shf.l.wrap.b32 	%r165, %r166, %r165, %r44;
	ld.local.u32 	%r136, [%rd32+16];
	shf.l.wrap.b32 	%r166, %r136, %r166, %r44;
$L__BB0_35:
	shr.u32 	%r137, %r165, 30;
	shf.l.wrap.b32 	%r138, %r166, %r165, 2;
	shl.b32 	%r139, %r166, 2;
	shr.u32 	%r140, %r138, 31;
	add.s32 	%r141, %r140, %r137;
	neg.s32 	%r142, %r141;
	setp.lt.s32 	%p35, %r41, 0;
	selp.b32 	%r167, %r142, %r141, %p35;
	xor.b32  	%r143, %r138, %r41;
	shr.s32 	%r144, %r138, 31;
	xor.b32  	%r145, %r144, %r138;
	xor.b32  	%r146, %r144, %r139;
	cvt.u64.u32 	%rd74, %r145;
	shl.b64 	%rd75, %rd74, 32;
	cvt.u64.u32 	%rd76, %r146;
	or.b64  	%rd77, %rd75, %rd76;
	cvt.rn.f64.s64 	%fd7, %rd77;
	mul.f64 	%fd8, %fd7, 0d3BF921FB54442D19;
	cvt.rn.f32.f64 	%f101, %fd8;
	neg.f32 	%f102, %f101;
	setp.lt.s32 	%p36, %r143, 0;
	selp.f32 	%f150, %f102, %f101, %p36;
$L__BB0_36:
	mul.rn.f32 	%f104, %f150, %f150;
	and.b32  	%r148, %r167, 1;
	setp.eq.b32 	%p37, %r148, 1;
	selp.f32 	%f105, 0f3F800000, %f150, %p37;
	fma.rn.f32 	%f106, %f104, %f105, 0f00000000;
	fma.rn.f32 	%f107, %f104, 0f37CBAC00, 0fBAB607ED;
	selp.f32 	%f108, %f107, 0fB94D4153, %p37;
	selp.f32 	%f109, 0f3D2AAABB, 0f3C0885E4, %p37;
	fma.rn.f32 	%f110, %f108, %f104, %f109;
	selp.f32 	%f111, 0fBEFFFFFF, 0fBE2AAAA8, %p37;
	fma.rn.f32 	%f112, %f110, %f104, %f111;
	fma.rn.f32 	%f113, %f112, %f106, %f105;
	and.b32  	%r149, %r167, 2;
	setp.eq.s32 	%p38, %r149, 0;
	mov.f32 	%f114, 0f00000000;
	sub.f32 	%f115, %f114, %f113;
	selp.f32 	%f116, %f113, %f115, %p38;
	mul.f32 	%f117, %f20, %f25;
	mul.f32 	%f118, %f21, %f116;
	sub.f32 	%f29, %f117, %f118;
	mul.f32 	%f119, %f20, %f116;
	fma.rn.f32 	%f30, %f21, %f25, %f119;
	mul.f32 	%f120, %f1, 0fBF000000;
	mul.f32 	%f121, %f2, 0fBF000000;
	mul.f32 	%f122, %f1, 0f3F000000;
	mul.f32 	%f123, %f2, 0f3F000000;
	rcp.rn.f32 	%f124, %f29;
	rcp.rn.f32 	%f125, %f30;
	setp.ltu.f32 	%p39, %f124, 0f00000000;
	selp.f32 	%f126, %f122, %f120, %p39;
	selp.f32 	%f127, %f120, %f122, %p39;
	sub.f32 	%f128, %f127, %f17;
	mul.f32 	%f129, %f124, %f128;
	sub.f32 	%f130, %f126, %f17;
	mul.f32 	%f32, %f124, %f130;
	setp.ltu.f32 	%p40, %f125, 0f00000000;
	selp.f32 	%f131, %f123, %f121, %p40;
	selp.f32 	%f132, %f121, %f123, %p40;
	sub.f32 	%f133, %f132, %f18;
	mul.f32 	%f33, %f125, %f133;
	sub.f32 	%f134, %f131, %f18;
	mul.f32 	%f135, %f125, %f134;
	setp.gt.f32 	%p41, %f32, %f33;
	setp.gt.f32 	%p42, %f135, %f129;
	or.pred  	%p43, %p41, %p42;
	@%p43 bra 	$L__BB0_40;
	rcp.rn.f32 	%f136, %f19;
	mul.f32 	%f137, %f3, 0f3F000000;
	mul.f32 	%f138, %f3, 0fBF000000;
	setp.gt.f32 	%p44, %f135, %f32;
	selp.f32 	%f35, %f135, %f32, %p44;
	setp.lt.f32 	%p45, %f33, %f129;
	selp.f32 	%f139, %f33, %f129, %p45;
	setp.ltu.f32 	%p46, %f136, 0f00000000;
	selp.f32 	%f140, %f137, %f138, %p46;
	selp.f32 	%f141, %f138, %f137, %p46;
	sub.f32 	%f142, %f141, %f4;
	mul.f32 	%f37, %f136, %f142;
	sub.f32 	%f143, %f140, %f4;
	mul.f32 	%f144, %f136, %f143;
	setp.gt.f32 	%p47, %f35, %f37;
	setp.gt.f32 	%p48, %f144, %f139;
	or.pred  	%p49, %p47, %p48;
	@%p49 bra 	$L__BB0_40;
	setp.gt.f32 	%p50, %f144, %f35;
	selp.f32 	%f39, %f144, %f35, %p50;
	setp.lt.f32 	%p51, %f37, %f139;
	selp.f32 	%f40, %f37, %f139, %p51;
	setp.le.f32 	%p52, %f40, 0f00000000;
	@%p52 bra 	$L__BB0_40;
	ld.param.u64 	%rd90, [_Z20assign_rays_to_box3diiPKfS0_S0_PfS1_S1_Pb_param_7];
	ld.param.u64 	%rd89, [_Z20assign_rays_to_box3diiPKfS0_S0_PfS1_S1_Pb_param_5];
	max.f32 	%f145, %f39, 0f00000000;
	min.f32 	%f146, %f40, 0f7F800000;
	mul.lo.s32 	%r150, %r3, 3;
	cvta.to.global.u64 	%rd78, %rd89;
	mul.wide.s32 	%rd79, %r150, 4;
	add.s64 	%rd80, %rd78, %rd79;
	st.global.f32 	[%rd80], %f17;
	st.global.f32 	[%rd80+4], %f18;
	st.global.f32 	[%rd80+8], %f4;
	cvt.s64.s32 	%rd81, %r3;
	cvta.to.global.u64 	%rd82, %rd39;
	add.s64 	%rd83, %rd82, %rd81;
	mov.b16 	%rs1, 1;
	st.global.u8 	[%rd83], %rs1;
	cvta.to.global.u64 	%rd84, %rd37;
	add.s64 	%rd85, %rd84, %rd79;
	st.global.f32 	[%rd85], %f29;
	st.global.f32 	[%rd85+4], %f30;
	st.global.f32 	[%rd85+8], %f19;
	shl.b32 	%r151, %r3, 1;
	cvta.to.global.u64 	%rd86, %rd90;
	mul.wide.s32 	%rd87, %r151, 4;
	add.s64 	%rd88, %rd86, %rd87;
	st.global.f32 	[%rd88], %f145;
	st.global.f32 	[%rd88+4], %f146;
$L__BB0_40:
	ret;

}


// ===== COMPILED SASS (sm_100) =====

	.target	sm_100

	.elftype	@"ET_EXEC"


//--------------------- .note.nv.tkinfo           --------------------------
	.section	.note.nv.tkinfo,"",@"SHT_NOTE"
	.sectionflags	@"SHF_NOTE_NV_TKINFO"
	.tkinfo
        /*0018*/ 	.word	0x00000002
        /*0030*/ 	.string	""
        /*0030*/ 	.string	"ptxas"
        /*0030*/ 	.string	"Cuda compilation tools, release 13.0, V13.0.88"
        /*0030*/ 	.string	"Build cuda_13.0.r13.0/compiler.36424714_0"
        /*0030*/ 	.string	"-arch sm_100 -m 64 "



//--------------------- .note.nv.cuinfo           --------------------------
	.section	.note.nv.cuinfo,"",@"SHT_NOTE"
	.sectionflags	@"SHF_NOTE_NV_CUINFO"
        /*0018*/ 	.short	0x0002
        /*001a*/ 	.short	0x0064
        /*001c*/ 	.short	0x0082
	.zero		2


//--------------------- .nv.info                  --------------------------
	.section	.nv.info,"",@"SHT_CUDA_INFO"
	.align	4


	//----- nvinfo : EIATTR_REGCOUNT
	.align		4
        /*0000*/ 	.byte	0x04, 0x2f
        /*0002*/ 	.short	(.L_2 - .L_1)
	.align		4
.L_1:
        /*0004*/ 	.word	index@(_Z20assign_rays_to_box3diiPKfS0_S0_PfS1_S1_Pb)
        /*0008*/ 	.word	0x00000020


	//----- nvinfo : EIATTR_FRAME_SIZE
	.align		4
.L_2:
        /*000c*/ 	.byte	0x04, 0x11
        /*000e*/ 	.short	(.L_4 - .L_3)
	.align		4
.L_3:
        /*0010*/ 	.word	index@($__internal_0_$__cuda_sm20_rcp_rn_f32_slowpath)
        /*0014*/ 	.word	0x00000000


	//----- nvinfo : EIATTR_FRAME_SIZE
	.align		4
.L_4:
        /*0018*/ 	.byte	0x04, 0x11
        /*001a*/ 	.short	(.L_6 - .L_5)
	.align		4
.L_5:
        /*001c*/ 	.word	index@(_Z20assign_rays_to_box3diiPKfS0_S0_PfS1_S1_Pb)
        /*0020*/ 	.word	0x00000000


	//----- nvinfo : EIATTR_MIN_STACK_SIZE
	.align		4
.L_6:
        /*0024*/ 	.byte	0x04, 0x12
        /*0026*/ 	.short	(.L_8 - .L_7)
	.align		4
.L_7:
        /*0028*/ 	.word	index@(_Z20assign_rays_to_box3diiPKfS0_S0_PfS1_S1_Pb)
        /*002c*/ 	.word	0x00000000
.L_8:


//--------------------- .nv.compat                --------------------------
	.section	.nv.compat,"",@"SHT_CUDA_COMPAT_INFO"
	.align	4
        /*0000*/ 	.byte	0x02, 0x09, 0x00, 0x00, 0x02, 0x02, 0x01, 0x00, 0x02, 0x05, 0x05, 0x00, 0x03, 0x07, 0x01, 0x01
        /*0010*/ 	.byte	0x02, 0x03, 0x00, 0x00, 0x02, 0x06, 0x01, 0x00, 0x04, 0x0b, 0x08, 0x00, 0x01, 0x00, 0x00, 0x00
        /*0020*/ 	.byte	0x00, 0x00, 0x00, 0x00


//--------------------- .nv.info._Z20assign_rays_to_box3diiPKfS0_S0_PfS1_S1_Pb --------------------------
	.section	.nv.info._Z20assign_rays_to_box3diiPKfS0_S0_PfS1_S1_Pb,"",@"SHT_CUDA_INFO"
	.sectionflags	@""
	.align	4


	//----- nvinfo : EIATTR_CUDA_API_VERSION
	.align		4
        /*0000*/ 	.byte	0x04, 0x37
        /*0002*/ 	.short	(.L_10 - .L_9)
.L_9:
        /*0004*/ 	.word	0x00000082


	//----- nvinfo : EIATTR_KPARAM_INFO
	.align		4
.L_10:
        /*0008*/ 	.byte	0x04, 0x17
        /*000a*/ 	.short	(.L_12 - .L_11)
.L_11:
        /*000c*/ 	.word	0x00000000
        /*0010*/ 	.short	0x0008
        /*0012*/ 	.short	0x0038
        /*0014*/ 	.byte	0x00, 0xf5, 0x21, 0x00


	//----- nvinfo : EIATTR_KPARAM_INFO
	.align		4
.L_12:
        /*0018*/ 	.byte	0x04, 0x17
        /*001a*/ 	.short	(.L_14 - .L_13)
.L_13:
        /*001c*/ 	.word	0x00000000
        /*0020*/ 	.short	0x0007
        /*0022*/ 	.short	0x0030
        /*0024*/ 	.byte	0x00, 0xf5, 0x21, 0x00


	//----- nvinfo : EIATTR_KPARAM_INFO
	.align		4
.L_14:
        /*0028*/ 	.byte	0x04, 0x17
        /*002a*/ 	.short	(.L_16 - .L_15)
.L_15:
        /*002c*/ 	.word	0x00000000
        /*0030*/ 	.short	0x0006
        /*0032*/ 	.short	0x0028
        /*0034*/ 	.byte	0x00, 0xf5, 0x21, 0x00


	//----- nvinfo : EIATTR_KPARAM_INFO
	.align		4
.L_16:
        /*0038*/ 	.byte	0x04, 0x17
        /*003a*/ 	.short	(.L_18 - .L_17)
.L_17:
        /*003c*/ 	.word	0x00000000
        /*0040*/ 	.short	0x0005
        /*0042*/ 	.short	0x0020
        /*0044*/ 	.byte	0x00, 0xf5, 0x21, 0x00


	//----- nvinfo : EIATTR_KPARAM_INFO
	.align		4
.L_18:
        /*0048*/ 	.byte	0x04, 0x17
        /*004a*/ 	.short	(.L_20 - .L_19)
.L_19:
        /*004c*/ 	.word	0x00000000
        /*0050*/ 	.short	0x0004
        /*0052*/ 	.short	0x0018
        /*0054*/ 	.byte	0x00, 0xf5, 0x21, 0x00


	//----- nvinfo : EIATTR_KPARAM_INFO
	.align		4
.L_20:
        /*0058*/ 	.byte	0x04, 0x17
        /*005a*/ 	.short	(.L_22 - .L_21)
.L_21:
        /*005c*/ 	.word	0x00000000
        /*0060*/ 	.short	0x0003
        /*0062*/ 	.short	0x0010
        /*0064*/ 	.byte	0x00, 0xf5, 0x21, 0x00


	//----- nvinfo : EIATTR_KPARAM_INFO
	.align		4
.L_22:
        /*0068*/ 	.byte	0x04, 0x17
        /*006a*/ 	.short	(.L_24 - .L_23)
.L_23:
        /*006c*/ 	.word	0x00000000
        /*0070*/ 	.short	0x0002
        /*0072*/ 	.short	0x0008
        /*0074*/ 	.byte	0x00, 0xf5, 0x21, 0x00


	//----- nvinfo : EIATTR_KPARAM_INFO
	.align		4
.L_24:
        /*0078*/ 	.byte	0x04, 0x17
        /*007a*/ 	.short	(.L_26 - .L_25)
.L_25:
        /*007c*/ 	.word	0x00000000
        /*0080*/ 	.short	0x0001
        /*0082*/ 	.short	0x0004
        /*0084*/ 	.byte	0x00, 0xf0, 0x11, 0x00


	//----- nvinfo : EIATTR_KPARAM_INFO
	.align		4
.L_26:
        /*0088*/ 	.byte	0x04, 0x17
        /*008a*/ 	.short	(.L_28 - .L_27)
.L_27:
        /*008c*/ 	.word	0x00000000
        /*0090*/ 	.short	0x0000
        /*0092*/ 	.short	0x0000
        /*0094*/ 	.byte	0x00, 0xf0, 0x11, 0x00


	//----- nvinfo : EIATTR_SPARSE_MMA_MASK
	.align		4
.L_28:
        /*0098*/ 	.byte	0x03, 0x50
        /*009a*/ 	.short	0x0000


	//----- nvinfo : EIATTR_MAXREG_COUNT
	.align		4
        /*009c*/ 	.byte	0x03, 0x1b
        /*009e*/ 	.short	0x00ff


	//----- nvinfo : EIATTR_MERCURY_ISA_VERSION
	.align		4
        /*00a0*/ 	.byte	0x03, 0x5f
        /*00a2*/ 	.short	0x0101


	//----- nvinfo : EIATTR_VRC_CTA_INIT_COUNT
	.align		4
        /*00a4*/ 	.byte	0x02, 0x4a
	.zero		1
	.zero		1


	//----- nvinfo : EIATTR_EXIT_INSTR_OFFSETS
	.align		4
        /*00a8*/ 	.byte	0x04, 0x1c
        /*00aa*/ 	.short	(.L_30 - .L_29)


	//   ....[0]....
.L_29:
        /*00ac*/ 	.word	0x00000090


	//   ....[1]....
        /*00b0*/ 	.word	0x00000110


	//   ....[2]....
        /*00b4*/ 	.word	0x00000140


	//   ....[3]....
        /*00b8*/ 	.word	0x00000180


	//   ....[4]....
        /*00bc*/ 	.word	0x00002410


	//   ....[5]....
        /*00c0*/ 	.word	0x000025f0


	//   ....[6]....
        /*00c4*/ 	.word	0x00002630


	//   ....[7]....
        /*00c8*/ 	.word	0x000027d0


	//----- nvinfo : EIATTR_CRS_STACK_SIZE
	.align		4
.L_30:
        /*00cc*/ 	.byte	0x04, 0x1e
        /*00ce*/ 	.short	(.L_32 - .L_31)
.L_31:
        /*00d0*/ 	.word	0x00000000


	//----- nvinfo : EIATTR_CBANK_PARAM_SIZE
	.align		4
.L_32:
        /*00d4*/ 	.byte	0x03, 0x19
        /*00d6*/ 	.short	0x0040


	//----- nvinfo : EIATTR_PARAM_CBANK
	.align		4
        /*00d8*/ 	.byte	0x04, 0x0a
        /*00da*/ 	.short	(.L_34 - .L_33)
	.align		4
.L_33:
        /*00dc*/ 	.word	index@(.nv.constant0._Z20assign_rays_to_box3diiPKfS0_S0_PfS1_S1_Pb)
        /*00e0*/ 	.short	0x0380
        /*00e2*/ 	.short	0x0040


	//----- nvinfo : EIATTR_SW_WAR
	.align		4
.L_34:
        /*00e4*/ 	.byte	0x04, 0x36
        /*00e6*/ 	.short	(.L_36 - .L_35)
.L_35:
        /*00e8*/ 	.word	0x00000008
.L_36:


//--------------------- .nv.callgraph             --------------------------
	.section	.nv.callgraph,"",@"SHT_CUDA_CALLGRAPH"
	.align	4
	.sectionentsize	8
	.align		4
        /*0000*/ 	.word	0x00000000
	.align		4
        /*0004*/ 	.word	0xffffffff
	.align		4
        /*0008*/ 	.word	0x00000000
	.align		4
        /*000c*/ 	.word	0xfffffffe
	.align		4
        /*0010*/ 	.word	0x00000000
	.align		4
        /*0014*/ 	.word	0xfffffffd
	.align		4
        /*0018*/ 	.word	0x00000000
	.align		4
        /*001c*/ 	.word	0xfffffffc


//--------------------- .nv.constant4             --------------------------
	.section	.nv.constant4,"a",@progbits
	.align	8
	.align		8
.nv.constant4:
        /*0000*/ 	.dword	__cudart_i2opi_f


//--------------------- .text._Z20assign_rays_to_box3diiPKfS0_S0_PfS1_S1_Pb --------------------------
	.section	.text._Z20assign_rays_to_box3diiPKfS0_S0_PfS1_S1_Pb,"ax",@progbits
	.align	128
        .global         _Z20assign_rays_to_box3diiPKfS0_S0_PfS1_S1_Pb
        .type           _Z20assign_rays_to_box3diiPKfS0_S0_PfS1_S1_Pb,@function
        .size           _Z20assign_rays_to_box3diiPKfS0_S0_PfS1_S1_Pb,(.L_x_34 - _Z20assign_rays_to_box3diiPKfS0_S0_PfS1_S1_Pb)
        .other          _Z20assign_rays_to_box3diiPKfS0_S0_PfS1_S1_Pb,@"STO_CUDA_ENTRY STV_DEFAULT"
_Z20assign_rays_to_box3diiPKfS0_S0_PfS1_S1_Pb:
.text._Z20assign_rays_to_box3diiPKfS0_S0_PfS1_S1_Pb:
[----:B------:R-:W-:Y:S01]  /*0000*/  LDC R1, c[0x0][0x37c] ;  /* 0x0000df00ff017b82 */ /* 0x000fe20000000800 */
[----:B------:R-:W0:Y:S07]  /*0010*/  S2R R3, SR_TID.X ;  /* 0x0000000000037919 */ /* 0x000e2e0000002100 */
[----:B------:R-:W0:Y:S08]  /*0020*/  S2UR UR4, SR_CTAID.X ;  /* 0x00000000000479c3 */ /* 0x000e300000002500 */
[----:B------:R-:W0:Y:S08]  /*0030*/  LDC R10, c[0x0][0x360] ;  /* 0x0000d800ff0a7b82 */ /* 0x000e300000000800 */
[----:B------:R-:W1:Y:S08]  /*0040*/  S2UR UR5, SR_CTAID.Y ;  /* 0x00000000000579c3 */ /* 0x000e700000002600 */
[----:B------:R-:W1:Y:S01]  /*0050*/  LDC.64 R4, c[0x0][0x380] ;  /* 0x0000e000ff047b82 */ /* 0x000e620000000a00 */
[----:B0-----:R-:W-:Y:S01]  /*0060*/  IMAD R10, R10, UR4, R3 ;  /* 0x000000040a0a7c24 */ /* 0x001fe2000f8e0203 */
[----:B-1----:R-:W-:-:S04]  /*0070*/  ISETP.LE.AND P0, PT, R5, UR5, PT ;  /* 0x0000000505007c0c */ /* 0x002fc8000bf03270 */
[----:B------:R-:W-:-:S13]  /*0080*/  ISETP.GE.OR P0, PT, R10, R4, P0 ;  /* 0x000000040a00720c */ /* 0x000fda0000706670 */
[----:B------:R-:W-:Y:S05]  /*0090*/  @P0 EXIT ;  /* 0x000000000000094d */ /* 0x000fea0003800000 */
[----:B------:R-:W0:Y:S01]  /*00a0*/  LDC.64 R8, c[0x0][0x398] ;  /* 0x0000e600ff087b82 */ /* 0x000e220000000a00 */
[----:B------:R-:W1:Y:S01]  /*00b0*/  LDCU.64 UR6, c[0x0][0x358] ;  /* 0x00006b00ff0677ac */ /* 0x000e620008000a00 */
[----:B------:R-:W-:-:S04]  /*00c0*/  IMAD R0, R10, R5, UR5 ;  /* 0x000000050a007e24 */ /* 0x000fc8000f8e0205 */
[----:B------:R-:W-:-:S04]  /*00d0*/  IMAD R3, R0, 0x7, RZ ;  /* 0x0000000700037824 */ /* 0x000fc800078e02ff */
[----:B0-----:R-:W-:-:S05]  /*00e0*/  IMAD.WIDE R8, R3, 0x4, R8 ;  /* 0x0000000403087825 */ /* 0x001fca00078e0208 */
[----:B-1----:R-:W2:Y:S02]  /*00f0*/  LDG.E R2, desc[UR6][R8.64+0xc] ;  /* 0x00000c0608027981 */ /* 0x002ea4000c1e1900 */
[----:B--2---:R-:W-:-:S13]  /*0100*/  FSETP.GTU.AND P0, PT, R2, RZ, PT ;  /* 0x000000ff0200720b */ /* 0x004fda0003f0c000 */
[----:B------:R-:W-:Y:S05]  /*0110*/  @!P0 EXIT ;  /* 0x000000000000894d */ /* 0x000fea0003800000 */
[----:B------:R-:W2:Y:S02]  /*0120*/  LDG.E R3, desc[UR6][R8.64+0x10] ;  /* 0x0000100608037981 */ /* 0x000ea4000c1e1900 */
[----:B--2---:R-:W-:-:S13]  /*0130*/  FSETP.GTU.AND P0, PT, R3, RZ, PT ;  /* 0x000000ff0300720b */ /* 0x004fda0003f0c000 */
[----:B------:R-:W-:Y:S05]  /*0140*/  @!P0 EXIT ;  /* 0x000000000000894d */ /* 0x000fea0003800000 */
[----:B------:R-:W2:Y:S01]  /*0150*/  LDG.E R4, desc[UR6][R8.64+0x14] ;  /* 0x0000140608047981 */ /* 0x000ea2000c1e1900 */
[----:B------:R-:W0:Y:S01]  /*0160*/  LDC.64 R6, c[0x0][0x388] ;  /* 0x0000e200ff067b82 */ /* 0x000e220000000a00 */
[----:B--2---:R-:W-:-:S13]  /*0170*/  FSETP.GTU.AND P0, PT, R4, RZ, PT ;  /* 0x000000ff0400720b */ /* 0x004fda0003f0c000 */
[----:B0-----:R-:W-:Y:S05]  /*0180*/  @!P0 EXIT ;  /* 0x000000000000894d */ /* 0x001fea0003800000 */
[----:B------:R-:W2:Y:S01]  /*0190*/  LDG.E R5, desc[UR6][R8.64+0x18] ;  /* 0x0000180608057981 */ /* 0x000ea2000c1e1900 */
[----:B------:R-:W-:Y:S01]  /*01a0*/  IMAD R11, R10, 0x3, RZ ;  /* 0x000000030a0b7824 */ /* 0x000fe200078e02ff */
[----:B------:R-:W0:Y:S02]  /*01b0*/  LDC.64 R14, c[0x0][0x390] ;  /* 0x0000e400ff0e7b82 */ /* 0x000e240000000a00 */
[----:B------:R-:W3:Y:S01]  /*01c0*/  LDG.E R17, desc[UR6][R8.64+0x4] ;  /* 0x0000040608117981 */ /* 0x000ee2000c1e1900 */
[----:B------:R-:W-:-:S03]  /*01d0*/  IMAD.WIDE R6, R11, 0x4, R6 ;  /* 0x000000040b067825 */ /* 0x000fc600078e0206 */
[----:B------:R-:W4:Y:S04]  /*01e0*/  LDG.E R13, desc[UR6][R8.64] ;  /* 0x00000006080d7981 */ /* 0x000f28000c1e1900 */
[----:B------:R-:W3:Y:S04]  /*01f0*/  LDG.E R24, desc[UR6][R6.64+0x4] ;  /* 0x0000040606187981 */ /* 0x000ee8000c1e1900 */
[----:B------:R-:W4:Y:S04]  /*0200*/  LDG.E R26, desc[UR6][R6.64] ;  /* 0x00000006061a7981 */ /* 0x000f28000c1e1900 */
[----:B------:R1:W5:Y:S04]  /*0210*/  LDG.E R10, desc[UR6][R6.64+0x8] ;  /* 0x00000806060a7981 */ /* 0x000368000c1e1900 */
[----:B------:R1:W5:Y:S01]  /*0220*/  LDG.E R19, desc[UR6][R8.64+0x8] ;  /* 0x0000080608137981 */ /* 0x000362000c1e1900 */
[----:B------:R-:W-:Y:S01]  /*0230*/  BSSY.RECONVERGENT B0, `(.L_x_0) ;  /* 0x0000071000007945 */ /* 0x000fe20003800200 */
[----:B0-----:R-:W-:-:S04]  /*0240*/  IMAD.WIDE R14, R11, 0x4, R14 ;  /* 0x000000040b0e7825 */ /* 0x001fc800078e020e */
[----:B--2---:R-:W-:-:S06]  /*0250*/  FMUL R22, R5, -0.63661974668502807617 ;  /* 0xbf22f98305167820 */ /* 0x004fcc0000400000 */
[----:B------:R-:W0:Y:S01]  /*0260*/  F2I.NTZ R22, R22 ;  /* 0x0000001600167305 */ /* 0x000e220000203100 */
[----:B------:R-:W-:Y:S02]  /*0270*/  FSETP.GE.AND P0, PT, |R5|, 105615, PT ;  /* 0x47ce47800500780b */ /* 0x000fe40003f06200 */
[----:B0-----:R-:W-:-:S05]  /*0280*/  I2FP.F32.S32 R12, R22 ;  /* 0x00000016000c7245 */ /* 0x001fca0000201400 */
[----:B------:R-:W-:-:S04]  /*0290*/  FFMA R21, R12, -1.5707962512969970703, -R5 ;  /* 0xbfc90fda0c157823 */ /* 0x000fc80000000805 */
[----:B------:R-:W-:Y:S01]  /*02a0*/  FFMA R21, R12, -7.5497894158615963534e-08, R21 ;  /* 0xb3a221680c157823 */ /* 0x000fe20000000015 */
[----:B---3--:R-:W-:-:S03]  /*02b0*/  FADD R24, R24, -R17 ;  /* 0x8000001118187221 */ /* 0x008fc60000000000 */
[----:B-1----:R-:W-:Y:S01]  /*02c0*/  FFMA R6, R12, -5.3903029534742383927e-15, R21 ;  /* 0xa7c234c50c067823 */ /* 0x002fe20000000015 */
[----:B------:R-:W-:Y:S01]  /*02d0*/  P2R R8, PR, RZ, 0x1 ;  /* 0x00000001ff087803 */ /* 0x000fe20000000000 */
[----:B----4-:R-:W-:Y:S01]  /*02e0*/  FADD R26, R26, -R13 ;  /* 0x8000000d1a1a7221 */ /* 0x010fe20000000000 */
[----:B-----5:R-:W-:Y:S01]  /*02f0*/  FADD R7, R10, -R19 ;  /* 0x800000130a077221 */ /* 0x020fe20000000000 */
[----:B------:R-:W-:Y:S01]  /*0300*/  FADD R8, -R5, -RZ ;  /* 0x800000ff05087221 */ /* 0x000fe20000000100 */
[----:B------:R-:W-:Y:S02]  /*0310*/  IMAD.MOV.U32 R9, RZ, RZ, R22 ;  /* 0x000000ffff097224 */ /* 0x000fe400078e0016 */
[----:B------:R-:W-:Y:S01]  /*0320*/  IMAD.MOV.U32 R17, RZ, RZ, R6 ;  /* 0x000000ffff117224 */ /* 0x000fe200078e0006 */
[----:B------:R-:W-:Y:S06]  /*0330*/  @!P0 BRA `(.L_x_1) ;  /* 0x0000000400808947 */ /* 0x000fec0003800000 */
[----:B------:R-:W-:-:S13]  /*0340*/  FSETP.NEU.AND P0, PT, |R5|, +INF , PT ;  /* 0x7f8000000500780b */ /* 0x000fda0003f0d200 */
[----:B------:R-:W-:Y:S01]  /*0350*/  @!P0 FMUL R17, RZ, -R5 ;  /* 0x80000005ff118220 */ /* 0x000fe20000400000 */
[----:B------:R-:W-:Y:S01]  /*0360*/  @!P0 IMAD.MOV.U32 R22, RZ, RZ, RZ ;  /* 0x000000ffff168224 */ /* 0x000fe200078e00ff */
[----:B------:R-:W-:Y:S06]  /*0370*/  @!P0 BRA `(.L_x_1) ;  /* 0x0000000400708947 */ /* 0x000fec0003800000 */
[----:B------:R-:W-:Y:S01]  /*0380*/  IMAD.SHL.U32 R10, R8, 0x100, RZ ;  /* 0x00000100080a7824 */ /* 0x000fe200078e00ff */
[----:B------:R-:W0:Y:S01]  /*0390*/  LDCU.64 UR8, c[0x4][URZ] ;  /* 0x01000000ff0877ac */ /* 0x000e220008000a00 */
[----:B------:R-:W-:Y:S02]  /*03a0*/  IMAD.MOV.U32 R23, RZ, RZ, RZ ;  /* 0x000000ffff177224 */ /* 0x000fe400078e00ff */
[----:B------:R-:W-:Y:S01]  /*03b0*/  IMAD.MOV.U32 R25, RZ, RZ, RZ ;  /* 0x000000ffff197224 */ /* 0x000fe200078e00ff */
[----:B------:R-:W-:Y:S01]  /*03c0*/  LOP3.LUT R22, R10, 0x80000000, RZ, 0xfc, !PT ;  /* 0x800000000a167812 */ /* 0x000fe200078efcff */
[----:B------:R-:W-:Y:S01]  /*03d0*/  UMOV UR5, URZ ;  /* 0x000000ff00057c82 */ /* 0x000fe20008000000 */
[----:B------:R-:W-:-:S05]  /*03e0*/  UMOV UR4, URZ ;  /* 0x000000ff00047c82 */ /* 0x000fca0008000000 */
.L_x_2:
[----:B0-----:R-:W-:Y:S01]  /*03f0*/  MOV R17, UR9 ;  /* 0x0000000900117c02 */ /* 0x001fe20008000f00 */
[----:B------:R-:W-:-:S05]  /*0400*/  IMAD.U32 R16, RZ, RZ, UR8 ;  /* 0x00000008ff107e24 */ /* 0x000fca000f8e00ff */
[----:B------:R-:W2:Y:S01]  /*0410*/  LDG.E.CONSTANT R17, desc[UR6][R16.64] ;  /* 0x0000000610117981 */ /* 0x000ea2000c1e9900 */
[----:B------:R-:W-:Y:S01]  /*0420*/  UIADD3 UR4, UPT, UPT, UR4, 0x1, URZ ;  /* 0x0000000104047890 */ /* 0x000fe2000fffe0ff */
[C---:B------:R-:W-:Y:S01]  /*0430*/  ISETP.EQ.AND P0, PT, R25.reuse, RZ, PT ;  /* 0x000000ff1900720c */ /* 0x040fe20003f02270 */
[----:B------:R-:W-:Y:S01]  /*0440*/  UIADD3 UR8, UP1, UPT, UR8, 0x4, URZ ;  /* 0x0000000408087890 */ /* 0x000fe2000ff3e0ff */
[C---:B------:R-:W-:Y:S01]  /*0450*/  ISETP.EQ.AND P1, PT, R25.reuse, 0x4, PT ;  /* 0x000000041900780c */ /* 0x040fe20003f22270 */
[----:B------:R-:W-:Y:S01]  /*0460*/  UISETP.NE.AND UP0, UPT, UR4, 0x6, UPT ;  /* 0x000000060400788c */ /* 0x000fe2000bf05270 */
[C---:B------:R-:W-:Y:S01]  /*0470*/  ISETP.EQ.AND P3, PT, R25.reuse, 0xc, PT ;  /* 0x0000000c1900780c */ /* 0x040fe20003f62270 */
[----:B------:R-:W-:Y:S01]  /*0480*/  UIADD3.X UR9, UPT, UPT, URZ, UR9, URZ, UP1, !UPT ;  /* 0x00000009ff097290 */ /* 0x000fe20008ffe4ff */
[C---:B------:R-:W-:Y:S02]  /*0490*/  ISETP.EQ.AND P4, PT, R25.reuse, 0x10, PT ;  /* 0x000000101900780c */ /* 0x040fe40003f82270 */
[----:B------:R-:W-:Y:S01]  /*04a0*/  ISETP.EQ.AND P5, PT, R25, 0x14, PT ;  /* 0x000000141900780c */ /* 0x000fe20003fa2270 */
[----:B--2---:R-:W-:-:S03]  /*04b0*/  IMAD.WIDE.U32 R20, R17, R22, RZ ;  /* 0x0000001611147225 */ /* 0x004fc600078e00ff */
[----:B------:R-:W-:-:S04]  /*04c0*/  IADD3 R20, P2, PT, R20, R23, RZ ;  /* 0x0000001714147210 */ /* 0x000fc80007f5e0ff */
[----:B------:R-:W-:Y:S01]  /*04d0*/  IADD3.X R23, PT, PT, R21, UR5, RZ, P2, !PT ;  /* 0x0000000515177c10 */ /* 0x000fe200097fe4ff */
[--C-:B------:R-:W-:Y:S01]  /*04e0*/  @P0 IMAD.MOV.U32 R10, RZ, RZ, R20.reuse ;  /* 0x000000ffff0a0224 */ /* 0x100fe200078e0014 */
[C---:B------:R-:W-:Y:S01]  /*04f0*/  ISETP.EQ.AND P2, PT, R25.reuse, 0x8, PT ;  /* 0x000000081900780c */ /* 0x040fe20003f42270 */
[--C-:B------:R-:W-:Y:S01]  /*0500*/  @P1 IMAD.MOV.U32 R11, RZ, RZ, R20.reuse ;  /* 0x000000ffff0b1224 */ /* 0x100fe200078e0014 */
[----:B------:R-:W-:Y:S01]  /*0510*/  IADD3 R25, PT, PT, R25, 0x4, RZ ;  /* 0x0000000419197810 */ /* 0x000fe20007ffe0ff */
[--C-:B------:R-:W-:Y:S02]  /*0520*/  @P3 IMAD.MOV.U32 R13, RZ, RZ, R20.reuse ;  /* 0x000000ffff0d3224 */ /* 0x100fe400078e0014 */
[--C-:B------:R-:W-:Y:S02]  /*0530*/  @P4 IMAD.MOV.U32 R18, RZ, RZ, R20.reuse ;  /* 0x000000ffff124224 */ /* 0x100fe400078e0014 */
[----:B------:R-:W-:-:S06]  /*0540*/  @P5 IMAD.MOV.U32 R19, RZ, RZ, R20 ;  /* 0x000000ffff135224 */ /* 0x000fcc00078e0014 */
[----:B------:R-:W-:Y:S01]  /*0550*/  @P2 IMAD.MOV.U32 R12, RZ, RZ, R20 ;  /* 0x000000ffff0c2224 */ /* 0x000fe200078e0014 */
[----:B------:R-:W-:Y:S06]  /*0560*/  BRA.U UP0, `(.L_x_2) ;  /* 0xfffffffd00a07547 */ /* 0x000fec000b83ffff */
[----:B------:R-:W-:Y:S01]  /*0570*/  SHF.R.U32.HI R16, RZ, 0x17, R8 ;  /* 0x00000017ff107819 */ /* 0x000fe20000011608 */
[----:B------:R-:W-:Y:S03]  /*0580*/  BSSY.RECONVERGENT B1, `(.L_x_3) ;  /* 0x0000029000017945 */ /* 0x000fe60003800200 */
[C---:B------:R-:W-:Y:S02]  /*0590*/  LOP3.LUT R17, R16.reuse, 0xe0, RZ, 0xc0, !PT ;  /* 0x000000e010117812 */ /* 0x040fe400078ec0ff */
[----:B------:R-:W-:-:S03]  /*05a0*/  LOP3.LUT P6, RZ, R16, 0x1f, RZ, 0xc0, !PT ;  /* 0x0000001f10ff7812 */ /* 0x000fc600078cc0ff */
[----:B------:R-:W-:-:S05]  /*05b0*/  VIADD R17, R17, 0xffffff80 ;  /* 0xffffff8011117836 */ /* 0x000fca0000000000 */
[----:B------:R-:W-:-:S05]  /*05c0*/  SHF.R.U32.HI R17, RZ, 0x5, R17 ;  /* 0x00000005ff117819 */ /* 0x000fca0000011611 */
[----:B------:R-:W-:-:S05]  /*05d0*/  IMAD.U32 R25, R17, -0x4, RZ ;  /* 0xfffffffc11197824 */ /* 0x000fca00078e00ff */
[C---:B------:R-:W-:Y:S02]  /*05e0*/  ISETP.EQ.AND P3, PT, R25.reuse, -0x18, PT ;  /* 0xffffffe81900780c */ /* 0x040fe40003f62270 */
[C---:B------:R-:W-:Y:S02]  /*05f0*/  ISETP.EQ.AND P4, PT, R25.reuse, -0x14, PT ;  /* 0xffffffec1900780c */ /* 0x040fe40003f82270 */
[C---:B------:R-:W-:Y:S02]  /*0600*/  ISETP.EQ.AND P0, PT, R25.reuse, -0x10, PT ;  /* 0xfffffff01900780c */ /* 0x040fe40003f02270 */
[C---:B------:R-:W-:Y:S02]  /*0610*/  ISETP.EQ.AND P1, PT, R25.reuse, -0xc, PT ;  /* 0xfffffff41900780c */ /* 0x040fe40003f22270 */
[C---:B------:R-:W-:Y:S02]  /*0620*/  ISETP.EQ.AND P2, PT, R25.reuse, -0x8, PT ;  /* 0xfffffff81900780c */ /* 0x040fe40003f42270 */
[----:B------:R-:W-:-:S03]  /*0630*/  ISETP.EQ.AND P5, PT, R25, 0x4, PT ;  /* 0x000000041900780c */ /* 0x000fc60003fa2270 */
[--C-:B------:R-:W-:Y:S01]  /*0640*/  @P3 IMAD.MOV.U32 R22, RZ, RZ, R10.reuse ;  /* 0x000000ffff163224 */ /* 0x100fe200078e000a */
[C---:B------:R-:W-:Y:S01]  /*0650*/  ISETP.EQ.AND P3, PT, R25.reuse, -0x4, PT ;  /* 0xfffffffc1900780c */ /* 0x040fe20003f62270 */
[----:B------:R-:W-:Y:S02]  /*0660*/  @P4 IMAD.MOV.U32 R17, RZ, RZ, R10 ;  /* 0x000000ffff114224 */ /* 0x000fe400078e000a */
[--C-:B------:R-:W-:Y:S01]  /*0670*/  @P4 IMAD.MOV.U32 R22, RZ, RZ, R11.reuse ;  /* 0x000000ffff164224 */ /* 0x100fe200078e000b */
[----:B------:R-:W-:Y:S01]  /*0680*/  ISETP.EQ.AND P4, PT, R25, RZ, PT ;  /* 0x000000ff1900720c */ /* 0x000fe20003f82270 */
[----:B------:R-:W-:Y:S01]  /*0690*/  @P0 IMAD.MOV.U32 R17, RZ, RZ, R11 ;  /* 0x000000ffff110224 */ /* 0x000fe200078e000b */
[----:B------:R-:W-:Y:S01]  /*06a0*/  @P0 MOV R22, R12 ;  /* 0x0000000c00160202 */ /* 0x000fe20000000f00 */
[----:B------:R-:W-:Y:S02]  /*06b0*/  @P1 IMAD.MOV.U32 R17, RZ, RZ, R12 ;  /* 0x000000ffff111224 */ /* 0x000fe400078e000c */
[----:B------:R-:W-:-:S02]  /*06c0*/  @P2 IMAD.MOV.U32 R17, RZ, RZ, R13 ;  /* 0x000000ffff112224 */ /* 0x000fc400078e000d */
[----:B------:R-:W-:Y:S02]  /*06d0*/  @P1 IMAD.MOV.U32 R22, RZ, RZ, R13 ;  /* 0x000000ffff161224 */ /* 0x000fe400078e000d */
[--C-:B------:R-:W-:Y:S02]  /*06e0*/  @P3 IMAD.MOV.U32 R17, RZ, RZ, R18.reuse ;  /* 0x000000ffff113224 */ /* 0x100fe400078e0012 */
[----:B------:R-:W-:Y:S02]  /*06f0*/  @P2 IMAD.MOV.U32 R22, RZ, RZ, R18 ;  /* 0x000000ffff162224 */ /* 0x000fe400078e0012 */
[----:B------:R-:W-:Y:S01]  /*0700*/  @P4 MOV R17, R19 ;  /* 0x0000001300114202 */ /* 0x000fe20000000f00 */
[----:B------:R-:W-:Y:S02]  /*0710*/  @P5 IMAD.MOV.U32 R17, RZ, RZ, R23 ;  /* 0x000000ffff115224 */ /* 0x000fe400078e0017 */
[----:B------:R-:W-:Y:S02]  /*0720*/  @P3 IMAD.MOV.U32 R22, RZ, RZ, R19 ;  /* 0x000000ffff163224 */ /* 0x000fe400078e0013 */
[----:B------:R-:W-:-:S02]  /*0730*/  @P4 IMAD.MOV.U32 R22, RZ, RZ, R23 ;  /* 0x000000ffff164224 */ /* 0x000fc400078e0017 */
[----:B------:R-:W-:Y:S01]  /*0740*/  IMAD.MOV.U32 R20, RZ, RZ, R17 ;  /* 0x000000ffff147224 */ /* 0x000fe200078e0011 */
[----:B------:R-:W-:Y:S06]  /*0750*/  @!P6 BRA `(.L_x_4) ;  /* 0x00000000002ce947 */ /* 0x000fec0003800000 */
[----:B------:R-:W-:Y:S01]  /*0760*/  @P0 IMAD.MOV.U32 R21, RZ, RZ, R10 ;  /* 0x000000ffff150224 */ /* 0x000fe200078e000a */
[----:B------:R-:W-:Y:S01]  /*0770*/  ISETP.EQ.AND P0, PT, R25, 0x8, PT ;  /* 0x000000081900780c */ /* 0x000fe20003f02270 */
[----:B------:R-:W-:Y:S01]  /*0780*/  @P1 IMAD.MOV.U32 R21, RZ, RZ, R11 ;  /* 0x000000ffff151224 */ /* 0x000fe200078e000b */
[----:B------:R-:W-:Y:S01]  /*0790*/  LOP3.LUT R17, R16, 0x1f, RZ, 0xc0, !PT ;  /* 0x0000001f10117812 */ /* 0x000fe200078ec0ff */
[----:B------:R-:W-:Y:S01]  /*07a0*/  @P2 IMAD.MOV.U32 R21, RZ, RZ, R12 ;  /* 0x000000ffff152224 */ /* 0x000fe200078e000c */
[----:B------:R-:W-:Y:S01]  /*07b0*/  @P3 MOV R21, R13 ;  /* 0x0000000d00153202 */ /* 0x000fe20000000f00 */
[----:B------:R-:W-:Y:S01]  /*07c0*/  @P4 IMAD.MOV.U32 R21, RZ, RZ, R18 ;  /* 0x000000ffff154224 */ /* 0x000fe200078e0012 */
[----:B------:R-:W-:Y:S01]  /*07d0*/  SHF.L.W.U32.HI R22, R20, R17, R22 ;  /* 0x0000001114167219 */ /* 0x000fe20000010e16 */
[----:B------:R-:W-:-:S06]  /*07e0*/  @P5 IMAD.MOV.U32 R21, RZ, RZ, R19 ;  /* 0x000000ffff155224 */ /* 0x000fcc00078e0013 */
[----:B------:R-:W-:-:S05]  /*07f0*/  @P0 IMAD.MOV.U32 R21, RZ, RZ, R23 ;  /* 0x000000ffff150224 */ /* 0x000fca00078e0017 */
[----:B------:R-:W-:-:S07]  /*0800*/  SHF.L.W.U32.HI R20, R21, R17, R20 ;  /* 0x0000001115147219 */ /* 0x000fce0000010e14 */
.L_x_4:
[----:B------:R-:W-:Y:S05]  /*0810*/  BSYNC.RECONVERGENT B1 ;  /* 0x0000000000017941 */ /* 0x000fea0003800200 */
.L_x_3:
[C---:B------:R-:W-:Y:S01]  /*0820*/  SHF.L.W.U32.HI R23, R20.reuse, 0x2, R22 ;  /* 0x0000000214177819 */ /* 0x040fe20000010e16 */
[----:B------:R-:W-:Y:S01]  /*0830*/  IMAD.SHL.U32 R16, R20, 0x4, RZ ;  /* 0x0000000414107824 */ /* 0x000fe200078e00ff */
[----:B------:R-:W-:Y:S01]  /*0840*/  UMOV UR4, 0x54442d19 ;  /* 0x54442d1900047882 */ /* 0x000fe20000000000 */
[----:B------:R-:W-:Y:S01]  /*0850*/  UMOV UR5, 0x3bf921fb ;  /* 0x3bf921fb00057882 */ /* 0x000fe20000000000 */
[----:B------:R-:W-:Y:S02]  /*0860*/  SHF.R.S32.HI R17, RZ, 0x1f, R23 ;  /* 0x0000001fff117819 */ /* 0x000fe40000011417 */
[----:B------:R-:W-:Y:S02]  /*0870*/  ISETP.GE.AND P0, PT, R8, RZ, PT ;  /* 0x000000ff0800720c */ /* 0x000fe40003f06270 */
[C---:B------:R-:W-:Y:S02]  /*0880*/  LOP3.LUT R16, R17.reuse, R16, RZ, 0x3c, !PT ;  /* 0x0000001011107212 */ /* 0x040fe400078e3cff */
[----:B------:R-:W-:-:S02]  /*0890*/  LOP3.LUT R17, R17, R23, RZ, 0x3c, !PT ;  /* 0x0000001711117212 */ /* 0x000fc400078e3cff */
[----:B------:R-:W-:Y:S02]  /*08a0*/  SHF.R.U32.HI R22, RZ, 0x1e, R22 ;  /* 0x0000001eff167819 */ /* 0x000fe40000011616 */
[C---:B------:R-:W-:Y:S02]  /*08b0*/  LOP3.LUT R25, R23.reuse, R8, RZ, 0x3c, !PT ;  /* 0x0000000817197212 */ /* 0x040fe400078e3cff */
[----:B------:R-:W0:Y:S01]  /*08c0*/  I2F.F64.S64 R16, R16 ;  /* 0x0000001000107312 */ /* 0x000e220000301c00 */
[----:B------:R-:W-:Y:S02]  /*08d0*/  LEA.HI R22, R23, R22, RZ, 0x1 ;  /* 0x0000001617167211 */ /* 0x000fe400078f08ff */
[----:B------:R-:W-:-:S03]  /*08e0*/  ISETP.GE.AND P1, PT, R25, RZ, PT ;  /* 0x000000ff1900720c */ /* 0x000fc60003f26270 */
[----:B------:R-:W-:-:S04]  /*08f0*/  IMAD.MOV R23, RZ, RZ, -R22 ;  /* 0x000000ffff177224 */ /* 0x000fc800078e0a16 */
[----:B------:R-:W-:Y:S01]  /*0900*/  @!P0 IMAD.MOV.U32 R22, RZ, RZ, R23 ;  /* 0x000000ffff168224 */ /* 0x000fe200078e0017 */
[----:B0-----:R-:W-:-:S10]  /*0910*/  DMUL R20, R16, UR4 ;  /* 0x0000000410147c28 */ /* 0x001fd40008000000 */
[----:B------:R-:W0:Y:S02]  /*0920*/  F2F.F32.F64 R20, R20 ;  /* 0x0000001400147310 */ /* 0x000e240000301000 */
[----:B0-----:R-:W-:-:S07]  /*0930*/  FSEL R17, -R20, R20, !P1 ;  /* 0x0000001414117208 */ /* 0x001fce0004800100 */
.L_x_1:
[----:B------:R-:W-:Y:S05]  /*0940*/  BSYNC.RECONVERGENT B0 ;  /* 0x0000000000007941 */ /* 0x000fea0003800200 */
.L_x_0:
[----:B------:R-:W-:Y:S01]  /*0950*/  MOV R21, 0x37cbac00 ;  /* 0x37cbac0000157802 */ /* 0x000fe20000000f00 */
[----:B------:R-:W-:Y:S01]  /*0960*/  FMUL R16, R17, R17 ;  /* 0x0000001111107220 */ /* 0x000fe20000400000 */
[C---:B------:R-:W-:Y:S01]  /*0970*/  LOP3.LUT R23, R22.reuse, 0x1, RZ, 0xc0, !PT ;  /* 0x0000000116177812 */ /* 0x040fe200078ec0ff */
[----:B------:R-:W-:Y:S01]  /*0980*/  VIADD R25, R22, 0x1 ;  /* 0x0000000116197836 */ /* 0x000fe20000000000 */
[----:B------:R-:W-:Y:S01]  /*0990*/  FSETP.GE.AND P2, PT, |R5|, 105615, PT ;  /* 0x47ce47800500780b */ /* 0x000fe20003f46200 */
[----:B------:R-:W-:Y:S01]  /*09a0*/  FFMA R20, R16, R21, -0.0013887860113754868507 ;  /* 0xbab607ed10147423 */ /* 0x000fe20000000015 */
[----:B------:R-:W-:Y:S01]  /*09b0*/  ISETP.NE.U32.AND P0, PT, R23, 0x1, PT ;  /* 0x000000011700780c */ /* 0x000fe20003f05070 */
[----:B------:R-:W-:Y:S01]  /*09c0*/  IMAD.MOV.U32 R23, RZ, RZ, 0x3c0885e4 ;  /* 0x3c0885e4ff177424 */ /* 0x000fe200078e00ff */
[----:B------:R-:W-:Y:S01]  /*09d0*/  LOP3.LUT P1, RZ, R25, 0x2, RZ, 0xc0, !PT ;  /* 0x0000000219ff7812 */ /* 0x000fe2000782c0ff */
[----:B------:R-:W-:Y:S01]  /*09e0*/  IMAD.MOV.U32 R22, RZ, RZ, 0x3e2aaaa8 ;  /* 0x3e2aaaa8ff167424 */ /* 0x000fe200078e00ff */
[----:B------:R-:W-:Y:S01]  /*09f0*/  FSEL R21, R20, -0.00019574658654164522886, P0 ;  /* 0xb94d415314157808 */ /* 0x000fe20000000000 */
[----:B------:R-:W-:Y:S01]  /*0a00*/  BSSY.RECONVERGENT B0, `(.L_x_5) ;  /* 0x000006a000007945 */ /* 0x000fe20003800200 */
[----:B------:R-:W-:-:S02]  /*0a10*/  FSEL R23, R23, 0.041666727513074874878, !P0 ;  /* 0x3d2aaabb17177808 */ /* 0x000fc40004000000 */
[----:B------:R-:W-:Y:S02]  /*0a20*/  FSEL R25, R17, 1, !P0 ;  /* 0x3f80000011197808 */ /* 0x000fe40004000000 */
[----:B------:R-:W-:Y:S01]  /*0a30*/  FSEL R22, -R22, -0.4999999701976776123, !P0 ;  /* 0xbeffffff16167808 */ /* 0x000fe20004000100 */
[C---:B------:R-:W-:Y:S01]  /*0a40*/  FFMA R21, R16.reuse, R21, R23 ;  /* 0x0000001510157223 */ /* 0x040fe20000000017 */
[----:B------:R-:W-:Y:S02]  /*0a50*/  IMAD.MOV.U32 R23, RZ, RZ, R9 ;  /* 0x000000ffff177224 */ /* 0x000fe400078e0009 */
[C---:B------:R-:W-:Y:S01]  /*0a60*/  FFMA R20, R16.reuse, R25, RZ ;  /* 0x0000001910147223 */ /* 0x040fe200000000ff */
[----:B------:R-:W-:Y:S01]  /*0a70*/  FFMA R21, R16, R21, R22 ;  /* 0x0000001510157223 */ /* 0x000fe20000000016 */
[----:B------:R-:W-:-:S03]  /*0a80*/  IMAD.MOV.U32 R16, RZ, RZ, R6 ;  /* 0x000000ffff107224 */ /* 0x000fc600078e0006 */
[----:B------:R-:W-:-:S04]  /*0a90*/  FFMA R25, R20, R21, R25 ;  /* 0x0000001514197223 */ /* 0x000fc80000000019 */
[----:B------:R-:W-:Y:S01]  /*0aa0*/  @P1 FADD R25, RZ, -R25 ;  /* 0x80000019ff191221 */ /* 0x000fe20000000000 */
[----:B------:R-:W-:Y:S06]  /*0ab0*/  @!P2 BRA `(.L_x_6) ;  /* 0x000000040078a947 */ /* 0x000fec0003800000 */
[----:B------:R-:W-:-:S13]  /*0ac0*/  FSETP.NEU.AND P0, PT, |R5|, +INF , PT ;  /* 0x7f8000000500780b */ /* 0x000fda0003f0d200 */
[----:B------:R-:W-:Y:S01]  /*0ad0*/  @!P0 FMUL R16, RZ, -R5 ;  /* 0x80000005ff108220 */ /* 0x000fe20000400000 */
[----:B------:R-:W-:Y:S01]  /*0ae0*/  @!P0 IMAD.MOV.U32 R23, RZ, RZ, RZ ;  /* 0x000000ffff178224 */ /* 0x000fe200078e00ff */
[----:B------:R-:W-:Y:S06]  /*0af0*/  @!P0 BRA `(.L_x_6) ;  /* 0x0000000400688947 */ /* 0x000fec0003800000 */
[----:B------:R-:W-:Y:S02]  /*0b00*/  SHF.L.U32 R16, R8, 0x8, RZ ;  /* 0x0000000808107819 */ /* 0x000fe400000006ff */
[----:B------:R-:W-:Y:S01]  /*0b10*/  CS2R R22, SRZ ;  /* 0x0000000000167805 */ /* 0x000fe2000001ff00 */
[----:B------:R-:W0:Y:S01]  /*0b20*/  LDCU.64 UR8, c[0x4][URZ] ;  /* 0x01000000ff0877ac */ /* 0x000e220008000a00 */
[----:B------:R-:W-:Y:S01]  /*0b30*/  LOP3.LUT R27, R16, 0x80000000, RZ, 0xfc, !PT ;  /* 0x80000000101b7812 */ /* 0x000fe200078efcff */
[----:B------:R-:W-:Y:S01]  /*0b40*/  UMOV UR5, URZ ;  /* 0x000000ff00057c82 */ /* 0x000fe20008000000 */
[----:B------:R-:W-:-:S05]  /*0b50*/  UMOV UR4, URZ ;  /* 0x000000ff00047c82 */ /* 0x000fca0008000000 */
.L_x_7:
[----:B0-----:R-:W-:Y:S02]  /*0b60*/  IMAD.U32 R16, RZ, RZ, UR8 ;  /* 0x00000008ff107e24 */ /* 0x001fe4000f8e00ff */
[----:B------:R-:W-:-:S05]  /*0b70*/  IMAD.U32 R17, RZ, RZ, UR9 ;  /* 0x00000009ff117e24 */ /* 0x000fca000f8e00ff */
[----:B------:R-:W2:Y:S01]  /*0b80*/  LDG.E.CONSTANT R16, desc[UR6][R16.64] ;  /* 0x0000000610107981 */ /* 0x000ea2000c1e9900 */
[----:B------:R-:W-:Y:S01]  /*0b90*/  UIADD3 UR4, UPT, UPT, UR4, 0x1, URZ ;  /* 0x0000000104047890 */ /* 0x000fe2000fffe0ff */
[C---:B------:R-:W-:Y:S01]  /*0ba0*/  ISETP.EQ.AND P1, PT, R22.reuse, 0x4, PT ;  /* 0x000000041600780c */ /* 0x040fe20003f22270 */
        /* <DEDUP_REMOVED lines=11> */
[C---:B------:R-:W-:Y:S01]  /*0c60*/  ISETP.EQ.AND P0, PT, R22.reuse, RZ, PT ;  /* 0x000000ff1600720c */ /* 0x040fe20003f02270 */
[--C-:B------:R-:W-:Y:S01]  /*0c70*/  @P2 IMAD.MOV.U32 R12, RZ, RZ, R20.reuse ;  /* 0x000000ffff0c2224 */ /* 0x100fe200078e0014 */
[----:B------:R-:W-:Y:S01]  /*0c80*/  @P4 MOV R18, R20 ;  /* 0x0000001400124202 */ /* 0x000fe20000000f00 */
[--C-:B------:R-:W-:Y:S02]  /*0c90*/  @P3 IMAD.MOV.U32 R13, RZ, RZ, R20.reuse ;  /* 0x000000ffff0d3224 */ /* 0x100fe400078e0014 */
[----:B------:R-:W-:Y:S02]  /*0ca0*/  @P5 IMAD.MOV.U32 R19, RZ, RZ, R20 ;  /* 0x000000ffff135224 */ /* 0x000fe400078e0014 */
[----:B------:R-:W-:-:S06]  /*0cb0*/  VIADD R22, R22, 0x4 ;  /* 0x0000000416167836 */ /* 0x000fcc0000000000 */
        /* <DEDUP_REMOVED lines=17> */
[----:B------:R-:W-:Y:S01]  /*0dd0*/  @P4 IMAD.MOV.U32 R17, RZ, RZ, R10 ;  /* 0x000000ffff114224 */ /* 0x000fe200078e000a */
[----:B------:R-:W-:Y:S01]  /*0de0*/  @P4 MOV R22, R11 ;  /* 0x0000000b00164202 */ /* 0x000fe20000000f00 */
[----:B------:R-:W-:Y:S01]  /*0df0*/  @P0 IMAD.MOV.U32 R17, RZ, RZ, R11 ;  /* 0x000000ffff110224 */ /* 0x000fe200078e000b */
[----:B------:R-:W-:Y:S01]  /*0e00*/  ISETP.EQ.AND P4, PT, R21, RZ, PT ;  /* 0x000000ff1500720c */ /* 0x000fe20003f82270 */
[--C-:B------:R-:W-:Y:S02]  /*0e10*/  @P0 IMAD.MOV.U32 R22, RZ, RZ, R12.reuse ;  /* 0x000000ffff160224 */ /* 0x100fe400078e000c */
[----:B------:R-:W-:Y:S02]  /*0e20*/  @P1 IMAD.MOV.U32 R17, RZ, RZ, R12 ;  /* 0x000000ffff111224 */ /* 0x000fe400078e000c */
[----:B------:R-:W-:-:S02]  /*0e30*/  @P1 IMAD.MOV.U32 R22, RZ, RZ, R13 ;  /* 0x000000ffff161224 */ /* 0x000fc400078e000d */
[----:B------:R-:W-:Y:S02]  /*0e40*/  @P2 IMAD.MOV.U32 R17, RZ, RZ, R13 ;  /* 0x000000ffff112224 */ /* 0x000fe400078e000d */
[----:B------:R-:W-:Y:S01]  /*0e50*/  @P2 IMAD.MOV.U32 R22, RZ, RZ, R18 ;  /* 0x000000ffff162224 */ /* 0x000fe200078e0012 */
[----:B------:R-:W-:Y:S01]  /*0e60*/  @P3 MOV R17, R18 ;  /* 0x0000001200113202 */ /* 0x000fe20000000f00 */
[--C-:B------:R-:W-:Y:S02]  /*0e70*/  @P3 IMAD.MOV.U32 R22, RZ, RZ, R19.reuse ;  /* 0x000000ffff163224 */ /* 0x100fe400078e0013 */
[----:B------:R-:W-:Y:S02]  /*0e80*/  @P4 IMAD.MOV.U32 R17, RZ, RZ, R19 ;  /* 0x000000ffff114224 */ /* 0x000fe400078e0013 */
[--C-:B------:R-:W-:Y:S02]  /*0e90*/  @P4 IMAD.MOV.U32 R22, RZ, RZ, R23.reuse ;  /* 0x000000ffff164224 */ /* 0x100fe400078e0017 */
[----:B------:R-:W-:Y:S01]  /*0ea0*/  @P5 IMAD.MOV.U32 R17, RZ, RZ, R23 ;  /* 0x000000ffff115224 */ /* 0x000fe200078e0017 */
[----:B------:R-:W-:Y:S06]  /*0eb0*/  @!P6 BRA `(.L_x_9) ;  /* 0x00000000002ce947 */ /* 0x000fec0003800000 */
[----:B------:R-:W-:Y:S01]  /*0ec0*/  @P0 IMAD.MOV.U32 R20, RZ, RZ, R10 ;  /* 0x000000ffff140224 */ /* 0x000fe200078e000a */
[----:B------:R-:W-:Y:S01]  /*0ed0*/  ISETP.EQ.AND P0, PT, R21, 0x8, PT ;  /* 0x000000081500780c */ /* 0x000fe20003f02270 */
[----:B------:R-:W-:Y:S01]  /*0ee0*/  @P1 IMAD.MOV.U32 R20, RZ, RZ, R11 ;  /* 0x000000ffff141224 */ /* 0x000fe200078e000b */
[----:B------:R-:W-:Y:S01]  /*0ef0*/  @P2 MOV R20, R12 ;  /* 0x0000000c00142202 */ /* 0x000fe20000000f00 */
[----:B------:R-:W-:Y:S01]  /*0f00*/  @P3 IMAD.MOV.U32 R20, RZ, RZ, R13 ;  /* 0x000000ffff143224 */ /* 0x000fe200078e000d */
[----:B------:R-:W-:Y:S01]  /*0f10*/  LOP3.LUT R16, R16, 0x1f, RZ, 0xc0, !PT ;  /* 0x0000001f10107812 */ /* 0x000fe200078ec0ff */
[----:B------:R-:W-:Y:S02]  /*0f20*/  @P4 IMAD.MOV.U32 R20, RZ, RZ, R18 ;  /* 0x000000ffff144224 */ /* 0x000fe400078e0012 */
[----:B------:R-:W-:Y:S01]  /*0f30*/  @P5 IMAD.MOV.U32 R20, RZ, RZ, R19 ;  /* 0x000000ffff145224 */ /* 0x000fe200078e0013 */
[----:B------:R-:W-:-:S05]  /*0f40*/  SHF.L.W.U32.HI R22, R17, R16, R22 ;  /* 0x0000001011167219 */ /* 0x000fca0000010e16 */
[----:B------:R-:W-:-:S05]  /*0f50*/  @P0 IMAD.MOV.U32 R20, RZ, RZ, R23 ;  /* 0x000000ffff140224 */ /* 0x000fca00078e0017 */
[----:B------:R-:W-:-:S07]  /*0f60*/  SHF.L.W.U32.HI R17, R20, R16, R17 ;  /* 0x0000001014117219 */ /* 0x000fce0000010e11 */
.L_x_9:
[----:B------:R-:W-:Y:S05]  /*0f70*/  BSYNC.RECONVERGENT B1 ;  /* 0x0000000000017941 */ /* 0x000fea0003800200 */
.L_x_8:
[C-C-:B------:R-:W-:Y:S01]  /*0f80*/  SHF.L.W.U32.HI R23, R17.reuse, 0x2, R22.reuse ;  /* 0x0000000211177819 */ /* 0x140fe20000010e16 */
[----:B------:R-:W-:Y:S01]  /*0f90*/  IMAD.SHL.U32 R17, R17, 0x4, RZ ;  /* 0x0000000411117824 */ /* 0x000fe200078e00ff */
[----:B------:R-:W-:Y:S01]  /*0fa0*/  UMOV UR4, 0x54442d19 ;  /* 0x54442d1900047882 */ /* 0x000fe20000000000 */
[----:B------:R-:W-:Y:S01]  /*0fb0*/  UMOV UR5, 0x3bf921fb ;  /* 0x3bf921fb00057882 */ /* 0x000fe20000000000 */
[----:B------:R-:W-:Y:S02]  /*0fc0*/  SHF.R.S32.HI R20, RZ, 0x1f, R23 ;  /* 0x0000001fff147819 */ /* 0x000fe40000011417 */
[----:B------:R-:W-:Y:S02]  /*0fd0*/  SHF.R.U32.HI R22, RZ, 0x1e, R22 ;  /* 0x0000001eff167819 */ /* 0x000fe40000011616 */
[C---:B------:R-:W-:Y:S02]  /*0fe0*/  LOP3.LUT R16, R20.reuse, R17, RZ, 0x3c, !PT ;  /* 0x0000001114107212 */ /* 0x040fe400078e3cff */
[----:B------:R-:W-:-:S02]  /*0ff0*/  LOP3.LUT R17, R20, R23, RZ, 0x3c, !PT ;  /* 0x0000001714117212 */ /* 0x000fc400078e3cff */
[----:B------:R-:W-:Y:S02]  /*1000*/  ISETP.GE.AND P1, PT, R8, RZ, PT ;  /* 0x000000ff0800720c */ /* 0x000fe40003f26270 */
[C---:B------:R-:W-:Y:S02]  /*1010*/  LOP3.LUT R27, R23.reuse, R8, RZ, 0x3c, !PT ;  /* 0x00000008171b7212 */ /* 0x040fe400078e3cff */
[----:B------:R-:W0:Y:S01]  /*1020*/  I2F.F64.S64 R16, R16 ;  /* 0x0000001000107312 */ /* 0x000e220000301c00 */
[----:B------:R-:W-:Y:S02]  /*1030*/  LEA.HI R23, R23, R22, RZ, 0x1 ;  /* 0x0000001617177211 */ /* 0x000fe400078f08ff */
[----:B------:R-:W-:-:S03]  /*1040*/  ISETP.GE.AND P0, PT, R27, RZ, PT ;  /* 0x000000ff1b00720c */ /* 0x000fc60003f06270 */
[----:B------:R-:W-:-:S05]  /*1050*/  IMAD.MOV R22, RZ, RZ, -R23 ;  /* 0x000000ffff167224 */ /* 0x000fca00078e0a17 */
[----:B------:R-:W-:Y:S01]  /*1060*/  @!P1 MOV R23, R22 ;  /* 0x0000001600179202 */ /* 0x000fe20000000f00 */
[----:B0-----:R-:W-:-:S10]  /*1070*/  DMUL R20, R16, UR4 ;  /* 0x0000000410147c28 */ /* 0x001fd40008000000 */
[----:B------:R-:W0:Y:S02]  /*1080*/  F2F.F32.F64 R20, R20 ;  /* 0x0000001400147310 */ /* 0x000e240000301000 */
[----:B0-----:R-:W-:-:S07]  /*1090*/  FSEL R16, -R20, R20, !P0 ;  /* 0x0000001414107208 */ /* 0x001fce0004000100 */
.L_x_6:
[----:B------:R-:W-:Y:S05]  /*10a0*/  BSYNC.RECONVERGENT B0 ;  /* 0x0000000000007941 */ /* 0x000fea0003800200 */
.L_x_5:
[C---:B------:R-:W-:Y:S01]  /*10b0*/  LOP3.LUT P1, RZ, R23.reuse, 0x2, RZ, 0xc0, !PT ;  /* 0x0000000217ff7812 */ /* 0x040fe2000782c0ff */
[----:B------:R-:W-:Y:S01]  /*10c0*/  IMAD.MOV.U32 R28, RZ, RZ, 0x37cbac00 ;  /* 0x37cbac00ff1c7424 */ /* 0x000fe200078e00ff */
[----:B------:R-:W-:Y:S01]  /*10d0*/  LOP3.LUT R23, R23, 0x1, RZ, 0xc0, !PT ;  /* 0x0000000117177812 */ /* 0x000fe200078ec0ff */
[----:B------:R-:W-:Y:S01]  /*10e0*/  FMUL R17, R16, R16 ;  /* 0x0000001010117220 */ /* 0x000fe20000400000 */
[----:B------:R-:W-:Y:S01]  /*10f0*/  IMAD.MOV.U32 R27, RZ, RZ, 0x3d2aaabb ;  /* 0x3d2aaabbff1b7424 */ /* 0x000fe200078e00ff */
[----:B------:R-:W5:Y:S01]  /*1100*/  LDG.E R20, desc[UR6][R14.64+0x8] ;  /* 0x000008060e147981 */ /* 0x000f62000c1e1900 */
[----:B------:R-:W-:Y:S01]  /*1110*/  ISETP.NE.U32.AND P0, PT, R23, 0x1, PT ;  /* 0x000000011700780c */ /* 0x000fe20003f05070 */
[----:B------:R-:W-:Y:S02]  /*1120*/  FFMA R23, R17, R28, -0.0013887860113754868507 ;  /* 0xbab607ed11177423 */ /* 0x000fe4000000001c */
[----:B------:R-:W5:Y:S03]  /*1130*/  LDG.E R21, desc[UR6][R14.64] ;  /* 0x000000060e157981 */ /* 0x000f66000c1e1900 */
[----:B------:R-:W-:Y:S01]  /*1140*/  FSEL R28, R23, -0.00019574658654164522886, !P0 ;  /* 0xb94d4153171c7808 */ /* 0x000fe20004000000 */
[----:B------:R0:W5:Y:S01]  /*1150*/  LDG.E R22, desc[UR6][R14.64+0x4] ;  /* 0x000004060e167981 */ /* 0x000162000c1e1900 */
[----:B------:R-:W-:Y:S01]  /*1160*/  FSEL R23, R27, 0.0083327032625675201416, !P0 ;  /* 0x3c0885e41b177808 */ /* 0x000fe20004000000 */
[----:B------:R-:W-:Y:S01]  /*1170*/  BSSY.RECONVERGENT B0, `(.L_x_10) ;  /* 0x0000070000007945 */ /* 0x000fe20003800200 */
[----:B------:R-:W-:Y:S01]  /*1180*/  FSETP.GE.AND P2, PT, |R5|, 105615, PT ;  /* 0x47ce47800500780b */ /* 0x000fe20003f46200 */
[----:B------:R-:W-:-:S02]  /*1190*/  IMAD.MOV.U32 R27, RZ, RZ, R9 ;  /* 0x000000ffff1b7224 */ /* 0x000fc400078e0009 */
[----:B------:R-:W-:Y:S01]  /*11a0*/  FFMA R28, R17, R28, R23 ;  /* 0x0000001c111c7223 */ /* 0x000fe20000000017 */
[----:B0-----:R-:W-:Y:S01]  /*11b0*/  IMAD.MOV.U32 R15, RZ, RZ, 0x3effffff ;  /* 0x3effffffff0f7424 */ /* 0x001fe200078e00ff */
[----:B------:R-:W-:-:S04]  /*11c0*/  FSEL R14, R16, 1, P0 ;  /* 0x3f800000100e7808 */ /* 0x000fc80000000000 */
[----:B------:R-:W-:-:S05]  /*11d0*/  FSEL R15, -R15, -0.16666662693023681641, !P0 ;  /* 0xbe2aaaa80f0f7808 */ /* 0x000fca0004000100 */
[C---:B------:R-:W-:Y:S01]  /*11e0*/  FFMA R15, R17.reuse, R28, R15 ;  /* 0x0000001c110f7223 */ /* 0x040fe2000000000f */
[----:B------:R-:W-:-:S04]  /*11f0*/  FFMA R17, R17, R14, RZ ;  /* 0x0000000e11117223 */ /* 0x000fc800000000ff */
[----:B------:R-:W-:Y:S01]  /*1200*/  FFMA R15, R17, R15, R14 ;  /* 0x0000000f110f7223 */ /* 0x000fe2000000000e */
[----:B------:R-:W-:-:S03]  /*1210*/  IMAD.MOV.U32 R14, RZ, RZ, R6 ;  /* 0x000000ffff0e7224 */ /* 0x000fc600078e0006 */
[----:B------:R-:W-:-:S04]  /*1220*/  @P1 FADD R15, RZ, -R15 ;  /* 0x8000000fff0f1221 */ /* 0x000fc80000000000 */
[-C--:B------:R-:W-:Y:S01]  /*1230*/  FMUL R23, R24, R15.reuse ;  /* 0x0000000f18177220 */ /* 0x080fe20000400000 */
[----:B------:R-:W-:-:S03]  /*1240*/  FMUL R15, R26, R15 ;  /* 0x0000000f1a0f7220 */ /* 0x000fc60000400000 */
[-C--:B------:R-:W-:Y:S01]  /*1250*/  FFMA R23, R26, R25.reuse, -R23 ;  /* 0x000000191a177223 */ /* 0x080fe20000000817 */
[----:B------:R-:W-:Y:S01]  /*1260*/  FFMA R24, R24, R25, R15 ;  /* 0x0000001918187223 */ /* 0x000fe2000000000f */
[----:B------:R-:W-:Y:S06]  /*1270*/  @!P2 BRA `(.L_x_11) ;  /* 0x00000004007ca947 */ /* 0x000fec0003800000 */
[----:B------:R-:W-:-:S13]  /*1280*/  FSETP.NEU.AND P0, PT, |R5|, +INF , PT ;  /* 0x7f8000000500780b */ /* 0x000fda0003f0d200 */
[----:B------:R-:W-:Y:S01]  /*1290*/  @!P0 FMUL R14, RZ, -R5 ;  /* 0x80000005ff0e8220 */ /* 0x000fe20000400000 */
[----:B------:R-:W-:Y:S01]  /*12a0*/  @!P0 IMAD.MOV.U32 R27, RZ, RZ, RZ ;  /* 0x000000ffff1b8224 */ /* 0x000fe200078e00ff */
[----:B------:R-:W-:Y:S06]  /*12b0*/  @!P0 BRA `(.L_x_11) ;  /* 0x00000004006c8947 */ /* 0x000fec0003800000 */
[----:B------:R-:W-:Y:S01]  /*12c0*/  SHF.L.U32 R14, R8, 0x8, RZ ;  /* 0x00000008080e7819 */ /* 0x000fe200000006ff */
[----:B------:R-:W-:Y:S01]  /*12d0*/  IMAD.MOV.U32 R27, RZ, RZ, RZ ;  /* 0x000000ffff1b7224 */ /* 0x000fe200078e00ff */
[----:B------:R-:W0:Y:S01]  /*12e0*/  LDCU.64 UR8, c[0x4][URZ] ;  /* 0x01000000ff0877ac */ /* 0x000e220008000a00 */
[----:B------:R-:W-:Y:S01]  /*12f0*/  IMAD.MOV.U32 R25, RZ, RZ, RZ ;  /* 0x000000ffff197224 */ /* 0x000fe200078e00ff */
[----:B------:R-:W-:Y:S01]  /*1300*/  LOP3.LUT R29, R14, 0x80000000, RZ, 0xfc, !PT ;  /* 0x800000000e1d7812 */ /* 0x000fe200078efcff */
[----:B------:R-:W-:Y:S01]  /*1310*/  UMOV UR5, URZ ;  /* 0x000000ff00057c82 */ /* 0x000fe20008000000 */
[----:B------:R-:W-:-:S05]  /*1320*/  UMOV UR4, URZ ;  /* 0x000000ff00047c82 */ /* 0x000fca0008000000 */
.L_x_12:
        /* <DEDUP_REMOVED lines=37> */
[----:B------:R-:W-:Y:S02]  /*1580*/  @P3 MOV R25, R10 ;  /* 0x0000000a00193202 */ /* 0x000fe40000000f00 */
[----:B------:R-:W-:Y:S01]  /*1590*/  @P4 IMAD.MOV.U32 R15, RZ, RZ, R10 ;  /* 0x000000ffff0f4224 */ /* 0x000fe200078e000a */
[C---:B------:R-:W-:Y:S01]  /*15a0*/  ISETP.EQ.AND P3, PT, R17.reuse, -0x4, PT ;  /* 0xfffffffc1100780c */ /* 0x040fe20003f62270 */
[--C-:B------:R-:W-:Y:S01]  /*15b0*/  @P4 IMAD.MOV.U32 R25, RZ, RZ, R11.reuse ;  /* 0x000000ffff194224 */ /* 0x100fe200078e000b */
[----:B------:R-:W-:Y:S01]  /*15c0*/  ISETP.EQ.AND P4, PT, R17, RZ, PT ;  /* 0x000000ff1100720c */ /* 0x000fe20003f82270 */
[----:B------:R-:W-:Y:S02]  /*15d0*/  @P0 IMAD.MOV.U32 R15, RZ, RZ, R11 ;  /* 0x000000ffff0f0224 */ /* 0x000fe400078e000b */
[--C-:B------:R-:W-:Y:S02]  /*15e0*/  @P0 IMAD.MOV.U32 R25, RZ, RZ, R12.reuse ;  /* 0x000000ffff190224 */ /* 0x100fe400078e000c */
[----:B------:R-:W-:Y:S01]  /*15f0*/  @P1 IMAD.MOV.U32 R15, RZ, RZ, R12 ;  /* 0x000000ffff0f1224 */ /* 0x000fe200078e000c */
[----:B------:R-:W-:Y:S01]  /*1600*/  @P2 MOV R15, R13 ;  /* 0x0000000d000f2202 */ /* 0x000fe20000000f00 */
[----:B------:R-:W-:-:S02]  /*1610*/  @P1 IMAD.MOV.U32 R25, RZ, RZ, R13 ;  /* 0x000000ffff191224 */ /* 0x000fc400078e000d */
[--C-:B------:R-:W-:Y:S02]  /*1620*/  @P2 IMAD.MOV.U32 R25, RZ, RZ, R18.reuse ;  /* 0x000000ffff192224 */ /* 0x100fe400078e0012 */
[----:B------:R-:W-:Y:S02]  /*1630*/  @P3 IMAD.MOV.U32 R15, RZ, RZ, R18 ;  /* 0x000000ffff0f3224 */ /* 0x000fe400078e0012 */
[--C-:B------:R-:W-:Y:S02]  /*1640*/  @P3 IMAD.MOV.U32 R25, RZ, RZ, R19.reuse ;  /* 0x000000ffff193224 */ /* 0x100fe400078e0013 */
[----:B------:R-:W-:Y:S02]  /*1650*/  @P4 IMAD.MOV.U32 R15, RZ, RZ, R19 ;  /* 0x000000ffff0f4224 */ /* 0x000fe400078e0013 */
[--C-:B------:R-:W-:Y:S02]  /*1660*/  @P4 IMAD.MOV.U32 R25, RZ, RZ, R27.reuse ;  /* 0x000000ffff194224 */ /* 0x100fe400078e001b */
[----:B------:R-:W-:Y:S01]  /*1670*/  @P5 IMAD.MOV.U32 R15, RZ, RZ, R27 ;  /* 0x000000ffff0f5224 */ /* 0x000fe200078e001b */
[----:B------:R-:W-:Y:S06]  /*1680*/  @!P6 BRA `(.L_x_14) ;  /* 0x00000000002ce947 */ /* 0x000fec0003800000 */
[----:B------:R-:W-:Y:S01]  /*1690*/  @P0 MOV R16, R10 ;  /* 0x0000000a00100202 */ /* 0x000fe20000000f00 */
[----:B------:R-:W-:Y:S01]  /*16a0*/  @P1 IMAD.MOV.U32 R16, RZ, RZ, R11 ;  /* 0x000000ffff101224 */ /* 0x000fe200078e000b */
[----:B------:R-:W-:Y:S01]  /*16b0*/  ISETP.EQ.AND P0, PT, R17, 0x8, PT ;  /* 0x000000081100780c */ /* 0x000fe20003f02270 */
[----:B------:R-:W-:Y:S01]  /*16c0*/  @P2 IMAD.MOV.U32 R16, RZ, RZ, R12 ;  /* 0x000000ffff102224 */ /* 0x000fe200078e000c */
[----:B------:R-:W-:Y:S01]  /*16d0*/  LOP3.LUT R14, R14, 0x1f, RZ, 0xc0, !PT ;  /* 0x0000001f0e0e7812 */ /* 0x000fe200078ec0ff */
[----:B------:R-:W-:Y:S02]  /*16e0*/  @P3 IMAD.MOV.U32 R16, RZ, RZ, R13 ;  /* 0x000000ffff103224 */ /* 0x000fe400078e000d */
[----:B------:R-:W-:Y:S01]  /*16f0*/  @P4 IMAD.MOV.U32 R16, RZ, RZ, R18 ;  /* 0x000000ffff104224 */ /* 0x000fe200078e0012 */
[----:B------:R-:W-:Y:S01]  /*1700*/  SHF.L.W.U32.HI R25, R15, R14, R25 ;  /* 0x0000000e0f197219 */ /* 0x000fe20000010e19 */
[----:B------:R-:W-:-:S06]  /*1710*/  @P5 IMAD.MOV.U32 R16, RZ, RZ, R19 ;  /* 0x000000ffff105224 */ /* 0x000fcc00078e0013 */
[----:B------:R-:W-:-:S05]  /*1720*/  @P0 IMAD.MOV.U32 R16, RZ, RZ, R27 ;  /* 0x000000ffff100224 */ /* 0x000fca00078e001b */
[----:B------:R-:W-:-:S07]  /*1730*/  SHF.L.W.U32.HI R15, R16, R14, R15 ;  /* 0x0000000e100f7219 */ /* 0x000fce0000010e0f */
.L_x_14:
[----:B------:R-:W-:Y:S05]  /*1740*/  BSYNC.RECONVERGENT B1 ;  /* 0x0000000000017941 */ /* 0x000fea0003800200 */
.L_x_13:
[C---:B------:R-:W-:Y:S01]  /*1750*/  SHF.L.W.U32.HI R27, R15.reuse, 0x2, R25 ;  /* 0x000000020f1b7819 */ /* 0x040fe20000010e19 */
[----:B------:R-:W-:Y:S01]  /*1760*/  UMOV UR4, 0x54442d19 ;  /* 0x54442d1900047882 */ /* 0x000fe20000000000 */
[----:B------:R-:W-:Y:S01]  /*1770*/  SHF.L.U32 R15, R15, 0x2, RZ ;  /* 0x000000020f0f7819 */ /* 0x000fe200000006ff */
        /* <DEDUP_REMOVED lines=15> */
.L_x_11:
[----:B------:R-:W-:Y:S05]  /*1870*/  BSYNC.RECONVERGENT B0 ;  /* 0x0000000000007941 */ /* 0x000fea0003800200 */
.L_x_10:
[C---:B------:R-:W-:Y:S01]  /*1880*/  LOP3.LUT R16, R27.reuse, 0x1, RZ, 0xc0, !PT ;  /* 0x000000011b107812 */ /* 0x040fe200078ec0ff */
[----:B------:R-:W-:Y:S02]  /*1890*/  IMAD.MOV.U32 R26, RZ, RZ, 0x37cbac00 ;  /* 0x37cbac00ff1a7424 */ /* 0x000fe400078e00ff */
[----:B------:R-:W-:Y:S01]  /*18a0*/  FMUL R15, R14, R14 ;  /* 0x0000000e0e0f7220 */ /* 0x000fe20000400000 */
[----:B------:R-:W-:Y:S01]  /*18b0*/  IMAD.MOV.U32 R28, RZ, RZ, 0x3c0885e4 ;  /* 0x3c0885e4ff1c7424 */ /* 0x000fe200078e00ff */
[----:B------:R-:W-:Y:S01]  /*18c0*/  ISETP.NE.U32.AND P0, PT, R16, 0x1, PT ;  /* 0x000000011000780c */ /* 0x000fe20003f05070 */
[----:B------:R-:W-:Y:S02]  /*18d0*/  VIADD R17, R27, 0x1 ;  /* 0x000000011b117836 */ /* 0x000fe40000000000 */
[----:B------:R-:W-:Y:S01]  /*18e0*/  FFMA R16, R15, R26, -0.0013887860113754868507 ;  /* 0xbab607ed0f107423 */ /* 0x000fe2000000001a */
[----:B------:R-:W-:Y:S01]  /*18f0*/  FSETP.GE.AND P2, PT, |R5|, 105615, PT ;  /* 0x47ce47800500780b */ /* 0x000fe20003f46200 */
[----:B------:R-:W-:Y:S01]  /*1900*/  BSSY.RECONVERGENT B0, `(.L_x_15) ;  /* 0x000006b000007945 */ /* 0x000fe20003800200 */
[----:B------:R-:W-:-:S02]  /*1910*/  FSEL R28, R28, 0.041666727513074874878, !P0 ;  /* 0x3d2aaabb1c1c7808 */ /* 0x000fc40004000000 */
[----:B------:R-:W-:Y:S02]  /*1920*/  FSEL R16, R16, -0.00019574658654164522886, P0 ;  /* 0xb94d415310107808 */ /* 0x000fe40000000000 */
[----:B------:R-:W-:Y:S02]  /*1930*/  LOP3.LUT P1, RZ, R17, 0x2, RZ, 0xc0, !PT ;  /* 0x0000000211ff7812 */ /* 0x000fe4000782c0ff */
[----:B------:R-:W-:Y:S01]  /*1940*/  FSEL R14, R14, 1, !P0 ;  /* 0x3f8000000e0e7808 */ /* 0x000fe20004000000 */
[----:B------:R-:W-:Y:S01]  /*1950*/  FFMA R16, R15, R16, R28 ;  /* 0x000000100f107223 */ /* 0x000fe2000000001c */
[----:B------:R-:W-:-:S05]  /*1960*/  IMAD.MOV.U32 R28, RZ, RZ, 0x3e2aaaa8 ;  /* 0x3e2aaaa8ff1c7424 */ /* 0x000fca00078e00ff */
[----:B------:R-:W-:-:S05]  /*1970*/  FSEL R28, -R28, -0.4999999701976776123, !P0 ;  /* 0xbeffffff1c1c7808 */ /* 0x000fca0004000100 */
[C---:B------:R-:W-:Y:S01]  /*1980*/  FFMA R16, R15.reuse, R16, R28 ;  /* 0x000000100f107223 */ /* 0x040fe2000000001c */
[----:B------:R-:W-:-:S04]  /*1990*/  FFMA R15, R15, R14, RZ ;  /* 0x0000000e0f0f7223 */ /* 0x000fc800000000ff */
[----:B------:R-:W-:-:S04]  /*19a0*/  FFMA R25, R15, R16, R14 ;  /* 0x000000100f197223 */ /* 0x000fc8000000000e */
[----:B------:R-:W-:Y:S01]  /*19b0*/  @P1 FADD R25, RZ, -R25 ;  /* 0x80000019ff191221 */ /* 0x000fe20000000000 */
[----:B------:R-:W-:Y:S06]  /*19c0*/  @!P2 BRA `(.L_x_16) ;  /* 0x000000040078a947 */ /* 0x000fec0003800000 */
[----:B------:R-:W-:-:S13]  /*19d0*/  FSETP.NEU.AND P0, PT, |R5|, +INF , PT ;  /* 0x7f8000000500780b */ /* 0x000fda0003f0d200 */
[----:B------:R-:W-:Y:S01]  /*19e0*/  @!P0 FMUL R6, RZ, -R5 ;  /* 0x80000005ff068220 */ /* 0x000fe20000400000 */
[----:B------:R-:W-:Y:S01]  /*19f0*/  @!P0 MOV R9, RZ ;  /* 0x000000ff00098202 */ /* 0x000fe20000000f00 */
        /* <DEDUP_REMOVED lines=8> */
.L_x_17:
[----:B0-----:R-:W-:Y:S02]  /*1a80*/  IMAD.U32 R14, RZ, RZ, UR8 ;  /* 0x00000008ff0e7e24 */ /* 0x001fe4000f8e00ff */
        /* <DEDUP_REMOVED lines=10> */
[----:B------:R-:W-:-:S02]  /*1b30*/  ISETP.EQ.AND P4, PT, R6, 0x10, PT ;  /* 0x000000100600780c */ /* 0x000fc40003f82270 */
[C---:B------:R-:W-:Y:S01]  /*1b40*/  ISETP.EQ.AND P5, PT, R6.reuse, 0x14, PT ;  /* 0x000000140600780c */ /* 0x040fe20003fa2270 */
[----:B------:R-:W-:Y:S02]  /*1b50*/  VIADD R6, R6, 0x4 ;  /* 0x0000000406067836 */ /* 0x000fe40000000000 */
[----:B--2---:R-:W-:-:S03]  /*1b60*/  IMAD.WIDE.U32 R16, R14, R27, RZ ;  /* 0x0000001b0e107225 */ /* 0x004fc600078e00ff */
[----:B------:R-:W-:-:S04]  /*1b70*/  IADD3 R5, P6, PT, R16, R9, RZ ;  /* 0x0000000910057210 */ /* 0x000fc80007fde0ff */
[----:B------:R-:W-:Y:S01]  /*1b80*/  IADD3.X R9, PT, PT, R17, UR5, RZ, P6, !PT ;  /* 0x0000000511097c10 */ /* 0x000fe2000b7fe4ff */
[--C-:B------:R-:W-:Y:S01]  /*1b90*/  @P0 IMAD.MOV.U32 R10, RZ, RZ, R5.reuse ;  /* 0x000000ffff0a0224 */ /* 0x100fe200078e0005 */
[----:B------:R-:W-:Y:S01]  /*1ba0*/  @P1 MOV R11, R5 ;  /* 0x00000005000b1202 */ /* 0x000fe20000000f00 */
[--C-:B------:R-:W-:Y:S02]  /*1bb0*/  @P2 IMAD.MOV.U32 R12, RZ, RZ, R5.reuse ;  /* 0x000000ffff0c2224 */ /* 0x100fe400078e0005 */
[--C-:B------:R-:W-:Y:S02]  /*1bc0*/  @P3 IMAD.MOV.U32 R13, RZ, RZ, R5.reuse ;  /* 0x000000ffff0d3224 */ /* 0x100fe400078e0005 */
[--C-:B------:R-:W-:Y:S02]  /*1bd0*/  @P4 IMAD.MOV.U32 R18, RZ, RZ, R5.reuse ;  /* 0x000000ffff124224 */ /* 0x100fe400078e0005 */
[----:B------:R-:W-:Y:S01]  /*1be0*/  @P5 IMAD.MOV.U32 R19, RZ, RZ, R5 ;  /* 0x000000ffff135224 */ /* 0x000fe200078e0005 */
[----:B------:R-:W-:Y:S06]  /*1bf0*/  BRA.U UP0, `(.L_x_17) ;  /* 0xfffffffd00a07547 */ /* 0x000fec000b83ffff */
[----:B------:R-:W-:Y:S01]  /*1c00*/  SHF.R.U32.HI R6, RZ, 0x17, R8 ;  /* 0x00000017ff067819 */ /* 0x000fe20000011608 */
[----:B------:R-:W-:Y:S03]  /*1c10*/  BSSY.RECONVERGENT B1, `(.L_x_18) ;  /* 0x0000027000017945 */ /* 0x000fe60003800200 */
[C---:B------:R-:W-:Y:S02]  /*1c20*/  LOP3.LUT R5, R6.reuse, 0xe0, RZ, 0xc0, !PT ;  /* 0x000000e006057812 */ /* 0x040fe400078ec0ff */
[----:B------:R-:W-:-:S03]  /*1c30*/  LOP3.LUT P6, RZ, R6, 0x1f, RZ, 0xc0, !PT ;  /* 0x0000001f06ff7812 */ /* 0x000fc600078cc0ff */
[----:B------:R-:W-:-:S05]  /*1c40*/  VIADD R5, R5, 0xffffff80 ;  /* 0xffffff8005057836 */ /* 0x000fca0000000000 */
[----:B------:R-:W-:-:S04]  /*1c50*/  SHF.R.U32.HI R5, RZ, 0x5, R5 ;  /* 0x00000005ff057819 */ /* 0x000fc80000011605 */
[----:B------:R-:W-:-:S04]  /*1c60*/  LEA R15, -R5, RZ, 0x2 ;  /* 0x000000ff050f7211 */ /* 0x000fc800078e11ff */
[C---:B------:R-:W-:Y:S02]  /*1c70*/  ISETP.EQ.AND P3, PT, R15.reuse, -0x18, PT ;  /* 0xffffffe80f00780c */ /* 0x040fe40003f62270 */
[C---:B------:R-:W-:Y:S02]  /*1c80*/  ISETP.EQ.AND P4, PT, R15.reuse, -0x14, PT ;  /* 0xffffffec0f00780c */ /* 0x040fe40003f82270 */
[C---:B------:R-:W-:Y:S02]  /*1c90*/  ISETP.EQ.AND P2, PT, R15.reuse, -0x10, PT ;  /* 0xfffffff00f00780c */ /* 0x040fe40003f42270 */
[C---:B------:R-:W-:Y:S02]  /*1ca0*/  ISETP.EQ.AND P1, PT, R15.reuse, -0xc, PT ;  /* 0xfffffff40f00780c */ /* 0x040fe40003f22270 */
[C---:B------:R-:W-:Y:S02]  /*1cb0*/  ISETP.EQ.AND P0, PT, R15.reuse, -0x8, PT ;  /* 0xfffffff80f00780c */ /* 0x040fe40003f02270 */
[----:B------:R-:W-:-:S03]  /*1cc0*/  ISETP.EQ.AND P5, PT, R15, RZ, PT ;  /* 0x000000ff0f00720c */ /* 0x000fc60003fa2270 */
[--C-:B------:R-:W-:Y:S01]  /*1cd0*/  @P3 IMAD.MOV.U32 R5, RZ, RZ, R10.reuse ;  /* 0x000000ffff053224 */ /* 0x100fe200078e000a */
[C---:B------:R-:W-:Y:S01]  /*1ce0*/  ISETP.EQ.AND P3, PT, R15.reuse, -0x4, PT ;  /* 0xfffffffc0f00780c */ /* 0x040fe20003f62270 */
[----:B------:R-:W-:Y:S02]  /*1cf0*/  @P4 IMAD.MOV.U32 R14, RZ, RZ, R10 ;  /* 0x000000ffff0e4224 */ /* 0x000fe400078e000a */
[--C-:B------:R-:W-:Y:S01]  /*1d00*/  @P4 IMAD.MOV.U32 R5, RZ, RZ, R11.reuse ;  /* 0x000000ffff054224 */ /* 0x100fe200078e000b */
[----:B------:R-:W-:Y:S01]  /*1d10*/  ISETP.EQ.AND P4, PT, R15, 0x4, PT ;  /* 0x000000040f00780c */ /* 0x000fe20003f82270 */
[----:B------:R-:W-:Y:S02]  /*1d20*/  @P2 IMAD.MOV.U32 R14, RZ, RZ, R11 ;  /* 0x000000ffff0e2224 */ /* 0x000fe400078e000b */
[--C-:B------:R-:W-:Y:S01]  /*1d30*/  @P2 IMAD.MOV.U32 R5, RZ, RZ, R12.reuse ;  /* 0x000000ffff052224 */ /* 0x100fe200078e000c */
[----:B------:R-:W-:Y:S01]  /*1d40*/  @P1 MOV R5, R13 ;  /* 0x0000000d00051202 */ /* 0x000fe20000000f00 */
[----:B------:R-:W-:-:S02]  /*1d50*/  @P1 IMAD.MOV.U32 R14, RZ, RZ, R12 ;  /* 0x000000ffff0e1224 */ /* 0x000fc400078e000c */
[----:B------:R-:W-:Y:S02]  /*1d60*/  @P0 IMAD.MOV.U32 R14, RZ, RZ, R13 ;  /* 0x000000ffff0e0224 */ /* 0x000fe400078e000d */
[--C-:B------:R-:W-:Y:S02]  /*1d70*/  @P0 IMAD.MOV.U32 R5, RZ, RZ, R18.reuse ;  /* 0x000000ffff050224 */ /* 0x100fe400078e0012 */
[----:B------:R-:W-:Y:S02]  /*1d80*/  @P3 IMAD.MOV.U32 R14, RZ, RZ, R18 ;  /* 0x000000ffff0e3224 */ /* 0x000fe400078e0012 */
[--C-:B------:R-:W-:Y:S02]  /*1d90*/  @P3 IMAD.MOV.U32 R5, RZ, RZ, R19.reuse ;  /* 0x000000ffff053224 */ /* 0x100fe400078e0013 */
[----:B------:R-:W-:Y:S01]  /*1da0*/  @P5 IMAD.MOV.U32 R14, RZ, RZ, R19 ;  /* 0x000000ffff0e5224 */ /* 0x000fe200078e0013 */
[----:B------:R-:W-:Y:S01]  /*1db0*/  @P4 MOV R14, R9 ;  /* 0x00000009000e4202 */ /* 0x000fe20000000f00 */
[----:B------:R-:W-:Y:S01]  /*1dc0*/  @P5 IMAD.MOV.U32 R5, RZ, RZ, R9 ;  /* 0x000000ffff055224 */ /* 0x000fe200078e0009 */
[----:B------:R-:W-:Y:S06]  /*1dd0*/  @!P6 BRA `(.L_x_19) ;  /* 0x000000000028e947 */ /* 0x000fec0003800000 */
[----:B------:R-:W-:Y:S01]  /*1de0*/  @P1 IMAD.MOV.U32 R10, RZ, RZ, R11 ;  /* 0x000000ffff0a1224 */ /* 0x000fe200078e000b */
[----:B------:R-:W-:Y:S01]  /*1df0*/  LOP3.LUT R11, R6, 0x1f, RZ, 0xc0, !PT ;  /* 0x0000001f060b7812 */ /* 0x000fe200078ec0ff */
[----:B------:R-:W-:Y:S01]  /*1e00*/  @P0 IMAD.MOV.U32 R10, RZ, RZ, R12 ;  /* 0x000000ffff0a0224 */ /* 0x000fe200078e000c */
[----:B------:R-:W-:Y:S01]  /*1e10*/  ISETP.EQ.AND P0, PT, R15, 0x8, PT ;  /* 0x000000080f00780c */ /* 0x000fe20003f02270 */
[----:B------:R-:W-:Y:S01]  /*1e20*/  @P3 IMAD.MOV.U32 R10, RZ, RZ, R13 ;  /* 0x000000ffff0a3224 */ /* 0x000fe200078e000d */
[----:B------:R-:W-:Y:S01]  /*1e30*/  SHF.L.W.U32.HI R5, R14, R11, R5 ;  /* 0x0000000b0e057219 */ /* 0x000fe20000010e05 */
[----:B------:R-:W-:Y:S02]  /*1e40*/  @P5 IMAD.MOV.U32 R10, RZ, RZ, R18 ;  /* 0x000000ffff0a5224 */ /* 0x000fe400078e0012 */
[----:B------:R-:W-:-:S08]  /*1e50*/  @P4 IMAD.MOV.U32 R10, RZ, RZ, R19 ;  /* 0x000000ffff0a4224 */ /* 0x000fd000078e0013 */
[----:B------:R-:W-:-:S05]  /*1e60*/  @P0 IMAD.MOV.U32 R10, RZ, RZ, R9 ;  /* 0x000000ffff0a0224 */ /* 0x000fca00078e0009 */
[----:B------:R-:W-:-:S07]  /*1e70*/  SHF.L.W.U32.HI R14, R10, R11, R14 ;  /* 0x0000000b0a0e7219 */ /* 0x000fce0000010e0e */
.L_x_19:
[----:B------:R-:W-:Y:S05]  /*1e80*/  BSYNC.RECONVERGENT B1 ;  /* 0x0000000000017941 */ /* 0x000fea0003800200 */
.L_x_18:
        /* <DEDUP_REMOVED lines=18> */
.L_x_16:
[----:B------:R-:W-:Y:S05]  /*1fb0*/  BSYNC.RECONVERGENT B0 ;  /* 0x0000000000007941 */ /* 0x000fea0003800200 */
.L_x_15:
[C---:B------:R-:W-:Y:S01]  /*1fc0*/  LOP3.LUT R8, R9.reuse, 0x1, RZ, 0xc0, !PT ;  /* 0x0000000109087812 */ /* 0x040fe200078ec0ff */
[----:B------:R-:W-:Y:S01]  /*1fd0*/  FMUL R5, R6, R6 ;  /* 0x0000000606057220 */ /* 0x000fe20000400000 */
[----:B------:R-:W-:Y:S01]  /*1fe0*/  IMAD.MOV.U32 R11, RZ, RZ, 0x3effffff ;  /* 0x3effffffff0b7424 */ /* 0x000fe200078e00ff */
[----:B------:R-:W-:Y:S01]  /*1ff0*/  LOP3.LUT P1, RZ, R9, 0x2, RZ, 0xc0, !PT ;  /* 0x0000000209ff7812 */ /* 0x000fe2000782c0ff */
[----:B------:R-:W-:Y:S01]  /*2000*/  BSSY.RECONVERGENT B0, `(.L_x_20) ;  /* 0x000001e000007945 */ /* 0x000fe20003800200 */
[----:B------:R-:W-:Y:S01]  /*2010*/  ISETP.NE.U32.AND P0, PT, R8, 0x1, PT ;  /* 0x000000010800780c */ /* 0x000fe20003f05070 */
[----:B------:R-:W-:Y:S01]  /*2020*/  FFMA R26, R5, R26, -0.0013887860113754868507 ;  /* 0xbab607ed051a7423 */ /* 0x000fe2000000001a */
[----:B------:R-:W-:Y:S02]  /*2030*/  IMAD.MOV.U32 R8, RZ, RZ, 0x3d2aaabb ;  /* 0x3d2aaabbff087424 */ /* 0x000fe400078e00ff */
[----:B------:R-:W-:Y:S02]  /*2040*/  FSEL R6, R6, 1, P0 ;  /* 0x3f80000006067808 */ /* 0x000fe40000000000 */
[----:B------:R-:W-:-:S02]  /*2050*/  FSEL R26, R26, -0.00019574658654164522886, !P0 ;  /* 0xb94d41531a1a7808 */ /* 0x000fc40004000000 */
[----:B------:R-:W-:Y:S01]  /*2060*/  FSEL R8, R8, 0.0083327032625675201416, !P0 ;  /* 0x3c0885e408087808 */ /* 0x000fe20004000000 */
[----:B------:R-:W-:Y:S01]  /*2070*/  FFMA R9, R5, R6, RZ ;  /* 0x0000000605097223 */ /* 0x000fe200000000ff */
[----:B------:R-:W-:-:S03]  /*2080*/  FSEL R11, -R11, -0.16666662693023681641, !P0 ;  /* 0xbe2aaaa80b0b7808 */ /* 0x000fc60004000100 */
[----:B------:R-:W-:-:S04]  /*2090*/  FFMA R8, R5, R26, R8 ;  /* 0x0000001a05087223 */ /* 0x000fc80000000008 */
[----:B------:R-:W-:-:S04]  /*20a0*/  FFMA R8, R5, R8, R11 ;  /* 0x0000000805087223 */ /* 0x000fc8000000000b */
[----:B------:R-:W-:-:S04]  /*20b0*/  FFMA R6, R9, R8, R6 ;  /* 0x0000000809067223 */ /* 0x000fc80000000006 */
[----:B------:R-:W-:-:S04]  /*20c0*/  @P1 FADD R6, RZ, -R6 ;  /* 0x80000006ff061221 */ /* 0x000fc80000000000 */
[----:B-----5:R-:W-:-:S04]  /*20d0*/  FMUL R10, R22, R6 ;  /* 0x00000006160a7220 */ /* 0x020fc80000400000 */
[C---:B------:R-:W-:Y:S01]  /*20e0*/  FFMA R10, R21.reuse, R25, -R10 ;  /* 0x00000019150a7223 */ /* 0x040fe2000000080a */
[----:B------:R-:W-:-:S03]  /*20f0*/  FMUL R21, R21, R6 ;  /* 0x0000000615157220 */ /* 0x000fc60000400000 */
[----:B------:R-:W-:Y:S02]  /*2100*/  VIADD R5, R10, 0x1800000 ;  /* 0x018000000a057836 */ /* 0x000fe40000000000 */
[----:B------:R-:W-:-:S03]  /*2110*/  FFMA R22, R22, R25, R21 ;  /* 0x0000001916167223 */ /* 0x000fc60000000015 */
[----:B------:R-:W-:-:S04]  /*2120*/  LOP3.LUT R5, R5, 0x7f800000, RZ, 0xc0, !PT ;  /* 0x7f80000005057812 */ /* 0x000fc800078ec0ff */
[----:B------:R-:W-:-:S13]  /*2130*/  ISETP.GT.U32.AND P0, PT, R5, 0x1ffffff, PT ;  /* 0x01ffffff0500780c */ /* 0x000fda0003f04070 */
[----:B------:R-:W-:Y:S05]  /*2140*/  @P0 BRA `(.L_x_21) ;  /* 0x0000000000140947 */ /* 0x000fea0003800000 */
[----:B------:R-:W-:Y:S01]  /*2150*/  IMAD.MOV.U32 R5, RZ, RZ, R10 ;  /* 0x000000ffff057224 */ /* 0x000fe200078e000a */
[----:B------:R-:W-:-:S07]  /*2160*/  MOV R8, 0x2180 ;  /* 0x0000218000087802 */ /* 0x000fce0000000f00 */
[----:B------:R-:W-:Y:S05]  /*2170*/  CALL.REL.NOINC `($__internal_0_$__cuda_sm20_rcp_rn_f32_slowpath) ;  /* 0x0000000400987944 */ /* 0x000fea0003c00000 */
[----:B------:R-:W-:Y:S01]  /*2180*/  MOV R11, R5 ;  /* 0x00000005000b7202 */ /* 0x000fe20000000f00 */
[----:B------:R-:W-:Y:S06]  /*2190*/  BRA `(.L_x_22) ;  /* 0x0000000000107947 */ /* 0x000fec0003800000 */
.L_x_21:
[----:B------:R-:W0:Y:S02]  /*21a0*/  MUFU.RCP R11, R10 ;  /* 0x0000000a000b7308 */ /* 0x000e240000001000 */
[----:B0-----:R-:W-:-:S04]  /*21b0*/  FFMA R5, R10, R11, -1 ;  /* 0xbf8000000a057423 */ /* 0x001fc8000000000b */
[----:B------:R-:W-:-:S04]  /*21c0*/  FADD.FTZ R6, -R5, -RZ ;  /* 0x800000ff05067221 */ /* 0x000fc80000010100 */
[----:B------:R-:W-:-:S07]  /*21d0*/  FFMA R11, R11, R6, R11 ;  /* 0x000000060b0b7223 */ /* 0x000fce000000000b */
.L_x_22:
[----:B------:R-:W-:Y:S05]  /*21e0*/  BSYNC.RECONVERGENT B0 ;  /* 0x0000000000007941 */ /* 0x000fea0003800200 */
.L_x_20:
[----:B------:R-:W-:Y:S01]  /*21f0*/  VIADD R5, R22, 0x1800000 ;  /* 0x0180000016057836 */ /* 0x000fe20000000000 */
[----:B------:R-:W-:Y:S01]  /*2200*/  BSSY.RECONVERGENT B0, `(.L_x_23) ;  /* 0x0000010000007945 */ /* 0x000fe20003800200 */
[C---:B------:R-:W-:Y:S01]  /*2210*/  FMUL R12, R3.reuse, -0.5 ;  /* 0xbf000000030c7820 */ /* 0x040fe20000400000 */
[C---:B------:R-:W-:Y:S01]  /*2220*/  FMUL R13, R2.reuse, 0.5 ;  /* 0x3f000000020d7820 */ /* 0x040fe20000400000 */
[----:B------:R-:W-:Y:S01]  /*2230*/  FMUL R3, R3, 0.5 ;  /* 0x3f00000003037820 */ /* 0x000fe20000400000 */
[----:B------:R-:W-:Y:S01]  /*2240*/  LOP3.LUT R5, R5, 0x7f800000, RZ, 0xc0, !PT ;  /* 0x7f80000005057812 */ /* 0x000fe200078ec0ff */
[----:B------:R-:W-:-:S03]  /*2250*/  FMUL R2, R2, -0.5 ;  /* 0xbf00000002027820 */ /* 0x000fc60000400000 */
[----:B------:R-:W-:-:S13]  /*2260*/  ISETP.GT.U32.AND P0, PT, R5, 0x1ffffff, PT ;  /* 0x01ffffff0500780c */ /* 0x000fda0003f04070 */
[----:B------:R-:W-:Y:S05]  /*2270*/  @P0 BRA `(.L_x_24) ;  /* 0x0000000000100947 */ /* 0x000fea0003800000 */
[----:B------:R-:W-:Y:S01]  /*2280*/  IMAD.MOV.U32 R5, RZ, RZ, R22 ;  /* 0x000000ffff057224 */ /* 0x000fe200078e0016 */
[----:B------:R-:W-:-:S07]  /*2290*/  MOV R8, 0x22b0 ;  /* 0x000022b000087802 */ /* 0x000fce0000000f00 */
[----:B------:R-:W-:Y:S05]  /*22a0*/  CALL.REL.NOINC `($__internal_0_$__cuda_sm20_rcp_rn_f32_slowpath) ;  /* 0x00000004004c7944 */ /* 0x000fea0003c00000 */
[----:B------:R-:W-:Y:S05]  /*22b0*/  BRA `(.L_x_25) ;  /* 0x0000000000107947 */ /* 0x000fea0003800000 */
.L_x_24:
[----:B------:R-:W0:Y:S02]  /*22c0*/  MUFU.RCP R5, R22 ;  /* 0x0000001600057308 */ /* 0x000e240000001000 */
[----:B0-----:R-:W-:-:S04]  /*22d0*/  FFMA R6, R22, R5, -1 ;  /* 0xbf80000016067423 */ /* 0x001fc80000000005 */
[----:B------:R-:W-:-:S04]  /*22e0*/  FADD.FTZ R6, -R6, -RZ ;  /* 0x800000ff06067221 */ /* 0x000fc80000010100 */
[----:B------:R-:W-:-:S07]  /*22f0*/  FFMA R5, R5, R6, R5 ;  /* 0x0000000605057223 */ /* 0x000fce0000000005 */
.L_x_25:
[----:B------:R-:W-:Y:S05]  /*2300*/  BSYNC.RECONVERGENT B0 ;  /* 0x0000000000007941 */ /* 0x000fea0003800200 */
.L_x_23:
[----:B------:R-:W-:Y:S02]  /*2310*/  FSETP.GE.AND P0, PT, R11, RZ, PT ;  /* 0x000000ff0b00720b */ /* 0x000fe40003f06000 */
[----:B------:R-:W-:Y:S02]  /*2320*/  FSETP.GE.AND P1, PT, R5, RZ, PT ;  /* 0x000000ff0500720b */ /* 0x000fe40003f26000 */
[----:B------:R-:W-:Y:S02]  /*2330*/  FSEL R6, R2, R13, !P0 ;  /* 0x0000000d02067208 */ /* 0x000fe40004000000 */
[----:B------:R-:W-:Y:S02]  /*2340*/  FSEL R9, R3, R12, !P1 ;  /* 0x0000000c03097208 */ /* 0x000fe40004800000 */
[----:B------:R-:W-:Y:S01]  /*2350*/  FSEL R2, R13, R2, !P0 ;  /* 0x000000020d027208 */ /* 0x000fe20004000000 */
[----:B------:R-:W-:Y:S01]  /*2360*/  FADD R6, -R23, R6 ;  /* 0x0000000617067221 */ /* 0x000fe20000000100 */
[----:B------:R-:W-:Y:S01]  /*2370*/  FSEL R3, R12, R3, !P1 ;  /* 0x000000030c037208 */ /* 0x000fe20004800000 */
[----:B------:R-:W-:-:S02]  /*2380*/  FADD R14, -R24, R9 ;  /* 0x00000009180e7221 */ /* 0x000fc40000000100 */
[----:B------:R-:W-:Y:S01]  /*2390*/  FADD R12, -R23, R2 ;  /* 0x00000002170c7221 */ /* 0x000fe20000000100 */
[----:B------:R-:W-:Y:S01]  /*23a0*/  FMUL R2, R6, R11 ;  /* 0x0000000b06027220 */ /* 0x000fe20000400000 */
[----:B------:R-:W-:Y:S01]  /*23b0*/  FADD R8, -R24, R3 ;  /* 0x0000000318087221 */ /* 0x000fe20000000100 */
[----:B------:R-:W-:Y:S01]  /*23c0*/  FMUL R3, R14, R5 ;  /* 0x000000050e037220 */ /* 0x000fe20000400000 */
[----:B------:R-:W-:Y:S02]  /*23d0*/  FMUL R12, R12, R11 ;  /* 0x0000000b0c0c7220 */ /* 0x000fe40000400000 */
[----:B------:R-:W-:Y:S02]  /*23e0*/  FMUL R11, R8, R5 ;  /* 0x00000005080b7220 */ /* 0x000fe40000400000 */
[----:B------:R-:W-:-:S04]  /*23f0*/  FSETP.GT.AND P0, PT, R3, R2, PT ;  /* 0x000000020300720b */ /* 0x000fc80003f04000 */
[----:B------:R-:W-:-:S13]  /*2400*/  FSETP.GT.OR P0, PT, R12, R11, P0 ;  /* 0x0000000b0c00720b */ /* 0x000fda0000704400 */
[----:B------:R-:W-:Y:S05]  /*2410*/  @P0 EXIT ;  /* 0x000000000000094d */ /* 0x000fea0003800000 */
[----:B------:R-:W-:Y:S01]  /*2420*/  VIADD R5, R20, 0x1800000 ;  /* 0x0180000014057836 */ /* 0x000fe20000000000 */
[----:B------:R-:W-:Y:S04]  /*2430*/  BSSY.RECONVERGENT B0, `(.L_x_26) ;  /* 0x000000c000007945 */ /* 0x000fe80003800200 */
[----:B------:R-:W-:-:S04]  /*2440*/  LOP3.LUT R5, R5, 0x7f800000, RZ, 0xc0, !PT ;  /* 0x7f80000005057812 */ /* 0x000fc800078ec0ff */
[----:B------:R-:W-:-:S13]  /*2450*/  ISETP.GT.U32.AND P0, PT, R5, 0x1ffffff, PT ;  /* 0x01ffffff0500780c */ /* 0x000fda0003f04070 */
[----:B------:R-:W-:Y:S05]  /*2460*/  @P0 BRA `(.L_x_27) ;  /* 0x0000000000100947 */ /* 0x000fea0003800000 */
[----:B------:R-:W-:Y:S01]  /*2470*/  IMAD.MOV.U32 R5, RZ, RZ, R20 ;  /* 0x000000ffff057224 */ /* 0x000fe200078e0014 */
[----:B------:R-:W-:-:S07]  /*2480*/  MOV R8, 0x24a0 ;  /* 0x000024a000087802 */ /* 0x000fce0000000f00 */
[----:B------:R-:W-:Y:S05]  /*2490*/  CALL.REL.NOINC `($__internal_0_$__cuda_sm20_rcp_rn_f32_slowpath) ;  /* 0x0000000000d07944 */ /* 0x000fea0003c00000 */
[----:B------:R-:W-:Y:S05]  /*24a0*/  BRA `(.L_x_28) ;  /* 0x0000000000107947 */ /* 0x000fea0003800000 */
.L_x_27:
[----:B------:R-:W0:Y:S02]  /*24b0*/  MUFU.RCP R5, R20 ;  /* 0x0000001400057308 */ /* 0x000e240000001000 */
[----:B0-----:R-:W-:-:S04]  /*24c0*/  FFMA R6, R20, R5, -1 ;  /* 0xbf80000014067423 */ /* 0x001fc80000000005 */
[----:B------:R-:W-:-:S04]  /*24d0*/  FADD.FTZ R6, -R6, -RZ ;  /* 0x800000ff06067221 */ /* 0x000fc80000010100 */
[----:B------:R-:W-:-:S07]  /*24e0*/  FFMA R5, R5, R6, R5 ;  /* 0x0000000605057223 */ /* 0x000fce0000000005 */
.L_x_28:
[----:B------:R-:W-:Y:S05]  /*24f0*/  BSYNC.RECONVERGENT B0 ;  /* 0x0000000000007941 */ /* 0x000fea0003800200 */
.L_x_26:
[C---:B------:R-:W-:Y:S01]  /*2500*/  FMUL R6, R4.reuse, 0.5 ;  /* 0x3f00000004067820 */ /* 0x040fe20000400000 */
[----:B------:R-:W-:Y:S01]  /*2510*/  FMUL R9, R4, -0.5 ;  /* 0xbf00000004097820 */ /* 0x000fe20000400000 */
[----:B------:R-:W-:Y:S02]  /*2520*/  FSETP.GE.AND P0, PT, R5, RZ, PT ;  /* 0x000000ff0500720b */ /* 0x000fe40003f06000 */
[----:B------:R-:W-:Y:S02]  /*2530*/  FSETP.GEU.AND P1, PT, R11, R2, PT ;  /* 0x000000020b00720b */ /* 0x000fe40003f2e000 */
[----:B------:R-:W-:Y:S02]  /*2540*/  FSEL R4, R6, R9, !P0 ;  /* 0x0000000906047208 */ /* 0x000fe40004000000 */
[----:B------:R-:W-:Y:S02]  /*2550*/  FSEL R6, R9, R6, !P0 ;  /* 0x0000000609067208 */ /* 0x000fe40004000000 */
[----:B------:R-:W-:Y:S01]  /*2560*/  FSETP.GT.AND P0, PT, R3, R12, PT ;  /* 0x0000000c0300720b */ /* 0x000fe20003f04000 */
[----:B------:R-:W-:Y:S01]  /*2570*/  FADD R4, -R7, R4 ;  /* 0x0000000407047221 */ /* 0x000fe20000000100 */
[----:B------:R-:W-:Y:S01]  /*2580*/  FSEL R2, R11, R2, !P1 ;  /* 0x000000020b027208 */ /* 0x000fe20004800000 */
[----:B------:R-:W-:-:S02]  /*2590*/  FADD R6, -R7, R6 ;  /* 0x0000000607067221 */ /* 0x000fc40000000100 */
[-C--:B------:R-:W-:Y:S01]  /*25a0*/  FMUL R15, R4, R5.reuse ;  /* 0x00000005040f7220 */ /* 0x080fe20000400000 */
[----:B------:R-:W-:Y:S01]  /*25b0*/  FSEL R4, R3, R12, P0 ;  /* 0x0000000c03047208 */ /* 0x000fe20000000000 */
[----:B------:R-:W-:-:S03]  /*25c0*/  FMUL R5, R6, R5 ;  /* 0x0000000506057220 */ /* 0x000fc60000400000 */
[----:B------:R-:W-:-:S04]  /*25d0*/  FSETP.GT.AND P0, PT, R15, R2, PT ;  /* 0x000000020f00720b */ /* 0x000fc80003f04000 */
[----:B------:R-:W-:-:S13]  /*25e0*/  FSETP.GT.OR P0, PT, R4, R5, P0 ;  /* 0x000000050400720b */ /* 0x000fda0000704400 */
[----:B------:R-:W-:Y:S05]  /*25f0*/  @P0 EXIT ;  /* 0x000000000000094d */ /* 0x000fea0003800000 */
[----:B------:R-:W-:-:S04]  /*2600*/  FSETP.GEU.AND P0, PT, R5, R2, PT ;  /* 0x000000020500720b */ /* 0x000fc80003f0e000 */
[----:B------:R-:W-:-:S04]  /*2610*/  FSEL R6, R5, R2, !P0 ;  /* 0x0000000205067208 */ /* 0x000fc80004000000 */
[----:B------:R-:W-:-:S13]  /*2620*/  FSETP.GTU.AND P0, PT, R6, RZ, PT ;  /* 0x000000ff0600720b */ /* 0x000fda0003f0c000 */
[----:B------:R-:W-:Y:S05]  /*2630*/  @!P0 EXIT ;  /* 0x000000000000894d */ /* 0x000fea0003800000 */
[----:B------:R-:W0:Y:S01]  /*2640*/  LDC.64 R12, c[0x0][0x3a0] ;  /* 0x0000e800ff0c7b82 */ /* 0x000e220000000a00 */
[----:B------:R-:W1:Y:S01]  /*2650*/  LDCU.64 UR4, c[0x0][0x3b8] ;  /* 0x00007700ff0477ac */ /* 0x000e620008000a00 */
[CC--:B------:R-:W-:Y:S01]  /*2660*/  FSETP.GT.AND P0, PT, R15.reuse, R4.reuse, PT ;  /* 0x000000040f00720b */ /* 0x0c0fe20003f04000 */
[C---:B------:R-:W-:Y:S02]  /*2670*/  IMAD R11, R0.reuse, 0x3, RZ ;  /* 0x00000003000b7824 */ /* 0x040fe400078e02ff */
[----:B------:R-:W-:Y:S01]  /*2680*/  IMAD.MOV.U32 R14, RZ, RZ, 0x1 ;  /* 0x00000001ff0e7424 */ /* 0x000fe200078e00ff */
[----:B------:R-:W-:Y:S01]  /*2690*/  FSEL R16, R15, R4, P0 ;  /* 0x000000040f107208 */ /* 0x000fe20000000000 */
[C---:B------:R-:W-:Y:S01]  /*26a0*/  IMAD.SHL.U32 R15, R0.reuse, 0x2, RZ ;  /* 0x00000002000f7824 */ /* 0x040fe200078e00ff */
[----:B------:R-:W2:Y:S08]  /*26b0*/  LDC.64 R8, c[0x0][0x3a8] ;  /* 0x0000ea00ff087b82 */ /* 0x000eb00000000a00 */
[----:B------:R-:W3:Y:S01]  /*26c0*/  LDC.64 R2, c[0x0][0x3b0] ;  /* 0x0000ec00ff027b82 */ /* 0x000ee20000000a00 */
[----:B-1----:R-:W-:-:S04]  /*26d0*/  IADD3 R4, P0, PT, R0, UR4, RZ ;  /* 0x0000000400047c10 */ /* 0x002fc8000ff1e0ff */
[----:B------:R-:W-:Y:S01]  /*26e0*/  LEA.HI.X.SX32 R5, R0, UR5, 0x1, P0 ;  /* 0x0000000500057c11 */ /* 0x000fe200080f0eff */
[----:B0-----:R-:W-:-:S05]  /*26f0*/  IMAD.WIDE R12, R11, 0x4, R12 ;  /* 0x000000040b0c7825 */ /* 0x001fca00078e020c */
[----:B------:R-:W-:Y:S01]  /*2700*/  STG.E desc[UR6][R12.64], R23 ;  /* 0x000000170c007986 */ /* 0x000fe2000c101906 */
[----:B--2---:R-:W-:Y:S01]  /*2710*/  IMAD.WIDE R8, R11, 0x4, R8 ;  /* 0x000000040b087825 */ /* 0x004fe200078e0208 */
[----:B------:R-:W-:Y:S02]  /*2720*/  FMNMX R11, RZ, R16, !PT ;  /* 0x00000010ff0b7209 */ /* 0x000fe40007800000 */
[----:B------:R-:W-:Y:S04]  /*2730*/  STG.E desc[UR6][R12.64+0x4], R24 ;  /* 0x000004180c007986 */ /* 0x000fe8000c101906 */
[----:B------:R-:W-:Y:S01]  /*2740*/  STG.E desc[UR6][R12.64+0x8], R7 ;  /* 0x000008070c007986 */ /* 0x000fe2000c101906 */
[----:B---3--:R-:W-:Y:S01]  /*2750*/  IMAD.WIDE R2, R15, 0x4, R2 ;  /* 0x000000040f027825 */ /* 0x008fe200078e0202 */
[----:B------:R-:W-:-:S02]  /*2760*/  FMNMX R15, R6, +INF , PT ;  /* 0x7f800000060f7809 */ /* 0x000fc40003800000 */
[----:B------:R-:W-:Y:S04]  /*2770*/  STG.E.U8 desc[UR6][R4.64], R14 ;  /* 0x0000000e04007986 */ /* 0x000fe8000c101106 */
[----:B------:R-:W-:Y:S04]  /*2780*/  STG.E desc[UR6][R8.64], R10 ;  /* 0x0000000a08007986 */ /* 0x000fe8000c101906 */
[----:B------:R-:W-:Y:S04]  /*2790*/  STG.E desc[UR6][R8.64+0x4], R22 ;  /* 0x0000041608007986 */ /* 0x000fe8000c101906 */
[----:B------:R-:W-:Y:S04]  /*27a0*/  STG.E desc[UR6][R8.64+0x8], R20 ;  /* 0x0000081408007986 */ /* 0x000fe8000c101906 */
[----:B------:R-:W-:Y:S04]  /*27b0*/  STG.E desc[UR6][R2.64], R11 ;  /* 0x0000000b02007986 */ /* 0x000fe8000c101906 */
[----:B------:R-:W-:Y:S01]  /*27c0*/  STG.E desc[UR6][R2.64+0x4], R15 ;  /* 0x0000040f02007986 */ /* 0x000fe2000c101906 */
[----:B------:R-:W-:Y:S05]  /*27d0*/  EXIT ;  /* 0x000000000000794d */ /* 0x000fea0003800000 */
        .weak           $__internal_0_$__cuda_sm20_rcp_rn_f32_slowpath
        .type           $__internal_0_$__cuda_sm20_rcp_rn_f32_slowpath,@function
        .size           $__internal_0_$__cuda_sm20_rcp_rn_f32_slowpath,(.L_x_34 - $__internal_0_$__cuda_sm20_rcp_rn_f32_slowpath)
$__internal_0_$__cuda_sm20_rcp_rn_f32_slowpath:
[----:B------:R-:W-:Y:S01]  /*27e0*/  SHF.L.U32 R6, R5, 0x1, RZ ;  /* 0x0000000105067819 */ /* 0x000fe200000006ff */
[----:B------:R-:W-:Y:S03]  /*27f0*/  BSSY.RECONVERGENT B1, `(.L_x_29) ;  /* 0x0000030000017945 */ /* 0x000fe60003800200 */
[----:B------:R-:W-:-:S04]  /*2800*/  SHF.R.U32.HI R6, RZ, 0x18, R6 ;  /* 0x00000018ff067819 */ /* 0x000fc80000011606 */
[----:B------:R-:W-:-:S13]  /*2810*/  ISETP.NE.U32.AND P0, PT, R6, RZ, PT ;  /* 0x000000ff0600720c */ /* 0x000fda0003f05070 */
[----:B------:R-:W-:Y:S05]  /*2820*/  @P0 BRA `(.L_x_30) ;  /* 0x0000000000280947 */ /* 0x000fea0003800000 */
[----:B------:R-:W-:-:S05]  /*2830*/  IMAD.SHL.U32 R6, R5, 0x2, RZ ;  /* 0x0000000205067824 */ /* 0x000fca00078e00ff */
[----:B------:R-:W-:-:S13]  /*2840*/  ISETP.NE.AND P0, PT, R6, RZ, PT ;  /* 0x000000ff0600720c */ /* 0x000fda0003f05270 */
[----:B------:R-:W-:Y:S01]  /*2850*/  @P0 FFMA R14, R5, 1.84467440737095516160e+19, RZ ;  /* 0x5f800000050e0823 */ /* 0x000fe200000000ff */
[----:B------:R-:W-:Y:S08]  /*2860*/  @!P0 MUFU.RCP R9, R5 ;  /* 0x0000000500098308 */ /* 0x000ff00000001000 */
[----:B------:R-:W0:Y:S02]  /*2870*/  @P0 MUFU.RCP R15, R14 ;  /* 0x0000000e000f0308 */ /* 0x000e240000001000 */
[----:B0-----:R-:W-:-:S04]  /*2880*/  @P0 FFMA R6, R14, R15, -1 ;  /* 0xbf8000000e060423 */ /* 0x001fc8000000000f */
[----:B------:R-:W-:-:S04]  /*2890*/  @P0 FADD.FTZ R6, -R6, -RZ ;  /* 0x800000ff06060221 */ /* 0x000fc80000010100 */
[----:B------:R-:W-:-:S04]  /*28a0*/  @P0 FFMA R6, R15, R6, R15 ;  /* 0x000000060f060223 */ /* 0x000fc8000000000f */
[----:B------:R-:W-:Y:S01]  /*28b0*/  @P0 FFMA R9, R6, 1.84467440737095516160e+19, RZ ;  /* 0x5f80000006090823 */ /* 0x000fe200000000ff */
[----:B------:R-:W-:Y:S06]  /*28c0*/  BRA `(.L_x_31) ;  /* 0x0000000000887947 */ /* 0x000fec0003800000 */
.L_x_30:
[----:B------:R-:W-:-:S05]  /*28d0*/  VIADD R9, R6, 0xffffff03 ;  /* 0xffffff0306097836 */ /* 0x000fca0000000000 */
[----:B------:R-:W-:-:S13]  /*28e0*/  ISETP.GT.U32.AND P0, PT, R9, 0x1, PT ;  /* 0x000000010900780c */ /* 0x000fda0003f04070 */
[----:B------:R-:W-:Y:S05]  /*28f0*/  @P0 BRA `(.L_x_32) ;  /* 0x0000000000780947 */ /* 0x000fea0003800000 */
[----:B------:R-:W-:Y:S01]  /*2900*/  LOP3.LUT R14, R5, 0x7fffff, RZ, 0xc0, !PT ;  /* 0x007fffff050e7812 */ /* 0x000fe200078ec0ff */
[----:B------:R-:W-:-:S03]  /*2910*/  IMAD.MOV.U32 R18, RZ, RZ, 0x3 ;  /* 0x00000003ff127424 */ /* 0x000fc600078e00ff */
[----:B------:R-:W-:Y:S02]  /*2920*/  LOP3.LUT R15, R14, 0x3f800000, RZ, 0xfc, !PT ;  /* 0x3f8000000e0f7812 */ /* 0x000fe400078efcff */
[----:B------:R-:W-:Y:S02]  /*2930*/  SHF.L.U32 R19, R18, R9, RZ ;  /* 0x0000000912137219 */ /* 0x000fe400000006ff */
[----:B------:R-:W0:Y:S02]  /*2940*/  MUFU.RCP R16, R15 ;  /* 0x0000000f00107308 */ /* 0x000e240000001000 */
[----:B0-----:R-:W-:-:S04]  /*2950*/  FFMA R14, R15, R16, -1 ;  /* 0xbf8000000f0e7423 */ /* 0x001fc80000000010 */
[----:B------:R-:W-:-:S04]  /*2960*/  FADD.FTZ R17, -R14, -RZ ;  /* 0x800000ff0e117221 */ /* 0x000fc80000010100 */
[CCC-:B------:R-:W-:Y:S01]  /*2970*/  FFMA.RM R14, R16.reuse, R17.reuse, R16.reuse ;  /* 0x00000011100e7223 */ /* 0x1c0fe20000004010 */
[----:B------:R-:W-:-:S04]  /*2980*/  FFMA.RP R17, R16, R17, R16 ;  /* 0x0000001110117223 */ /* 0x000fc80000008010 */
[C---:B------:R-:W-:Y:S02]  /*2990*/  LOP3.LUT R16, R14.reuse, 0x7fffff, RZ, 0xc0, !PT ;  /* 0x007fffff0e107812 */ /* 0x040fe400078ec0ff */
[----:B------:R-:W-:Y:S02]  /*29a0*/  FSETP.NEU.FTZ.AND P0, PT, R14, R17, PT ;  /* 0x000000110e00720b */ /* 0x000fe40003f1d000 */
[----:B------:R-:W-:Y:S02]  /*29b0*/  LOP3.LUT R14, R16, 0x800000, RZ, 0xfc, !PT ;  /* 0x00800000100e7812 */ /* 0x000fe400078efcff */
[----:B------:R-:W-:Y:S02]  /*29c0*/  SEL R16, RZ, 0xffffffff, !P0 ;  /* 0xffffffffff107807 */ /* 0x000fe40004000000 */
[----:B------:R-:W-:-:S03]  /*29d0*/  LOP3.LUT R18, R19, R14, RZ, 0xc0, !PT ;  /* 0x0000000e13127212 */ /* 0x000fc600078ec0ff */
[----:B------:R-:W-:Y:S01]  /*29e0*/  IMAD.MOV R16, RZ, RZ, -R16 ;  /* 0x000000ffff107224 */ /* 0x000fe200078e0a10 */
[----:B------:R-:W-:-:S04]  /*29f0*/  SHF.R.U32.HI R18, RZ, R9, R18 ;  /* 0x00000009ff127219 */ /* 0x000fc80000011612 */
[----:B------:R-:W-:Y:S02]  /*2a00*/  LOP3.LUT P1, RZ, R16, R9, R14, 0xf8, !PT ;  /* 0x0000000910ff7212 */ /* 0x000fe4000782f80e */
[C---:B------:R-:W-:Y:S02]  /*2a10*/  LOP3.LUT P0, RZ, R18.reuse, 0x1, RZ, 0xc0, !PT ;  /* 0x0000000112ff7812 */ /* 0x040fe4000780c0ff */
[----:B------:R-:W-:-:S04]  /*2a20*/  LOP3.LUT P2, RZ, R18, 0x2, RZ, 0xc0, !PT ;  /* 0x0000000212ff7812 */ /* 0x000fc8000784c0ff */
[----:B------:R-:W-:Y:S02]  /*2a30*/  PLOP3.LUT P0, PT, P0, P1, P2, 0xe0, 0x0 ;  /* 0x000000000000781c */ /* 0x000fe40000703c20 */
[----:B------:R-:W-:Y:S02]  /*2a40*/  LOP3.LUT P1, RZ, R5, 0x7fffff, RZ, 0xc0, !PT ;  /* 0x007fffff05ff7812 */ /* 0x000fe4000782c0ff */
[----:B------:R-:W-:-:S05]  /*2a50*/  SEL R9, RZ, 0x1, !P0 ;  /* 0x00000001ff097807 */ /* 0x000fca0004000000 */
[----:B------:R-:W-:-:S05]  /*2a60*/  IMAD.MOV R9, RZ, RZ, -R9 ;  /* 0x000000ffff097224 */ /* 0x000fca00078e0a09 */
[----:B------:R-:W-:Y:S02]  /*2a70*/  ISETP.GE.AND P0, PT, R9, RZ, PT ;  /* 0x000000ff0900720c */ /* 0x000fe40003f06270 */
[----:B------:R-:W-:-:S04]  /*2a80*/  IADD3 R9, PT, PT, R6, -0xfc, RZ ;  /* 0xffffff0406097810 */ /* 0x000fc80007ffe0ff */
[----:B------:R-:W-:-:S07]  /*2a90*/  SHF.R.U32.HI R14, RZ, R9, R14 ;  /* 0x00000009ff0e7219 */ /* 0x000fce000001160e */
[----:B------:R-:W-:-:S04]  /*2aa0*/  @!P0 VIADD R14, R14, 0x1 ;  /* 0x000000010e0e8836 */ /* 0x000fc80000000000 */
[----:B------:R-:W-:-:S05]  /*2ab0*/  @!P1 IMAD.SHL.U32 R14, R14, 0x2, RZ ;  /* 0x000000020e0e9824 */ /* 0x000fca00078e00ff */
[----:B------:R-:W-:Y:S01]  /*2ac0*/  LOP3.LUT R9, R14, 0x80000000, R5, 0xf8, !PT ;  /* 0x800000000e097812 */ /* 0x000fe200078ef805 */
[----:B------:R-:W-:Y:S06]  /*2ad0*/  BRA `(.L_x_31) ;  /* 0x0000000000047947 */ /* 0x000fec0003800000 */
.L_x_32:
[----:B------:R0:W1:Y:S02]  /*2ae0*/  MUFU.RCP R9, R5 ;  /* 0x0000000500097308 */ /* 0x0000640000001000 */
.L_x_31:
[----:B------:R-:W-:Y:S05]  /*2af0*/  BSYNC.RECONVERGENT B1 ;  /* 0x0000000000017941 */ /* 0x000fea0003800200 */
.L_x_29:
[----:B01----:R-:W-:Y:S02]  /*2b00*/  IMAD.MOV.U32 R5, RZ, RZ, R9 ;  /* 0x000000ffff057224 */ /* 0x003fe400078e0009 */
[----:B------:R-:W-:-:S04]  /*2b10*/  IMAD.MOV.U32 R9, RZ, RZ, 0x0 ;  /* 0x00000000ff097424 */ /* 0x000fc800078e00ff */
[----:B------:R-:W-:Y:S05]  /*2b20*/  RET.REL.NODEC R8 `(_Z20assign_rays_to_box3diiPKfS0_S0_PfS1_S1_Pb) ;  /* 0xffffffd408347950 */ /* 0x000fea0003c3ffff */
.L_x_33:
[----:B------:R-:W-:-:S00]  /*2b30*/  BRA `(.L_x_33) ;  /* 0xfffffffc00fc7947 */ /* 0x000fc0000383ffff */
[----:B------:R-:W-:-:S00]  /*2b40*/  NOP ;  /* 0x0000000000007918 */ /* 0x000fc00000000000 */
        /* <DEDUP_REMOVED lines=11> */
.L_x_34:


//--------------------- .nv.global.init           --------------------------
	.section	.nv.global.init,"aw",@progbits
	.align	4
.nv.global.init:
	.type		__cudart_i2opi_f,@object
	.size		__cudart_i2opi_f,(.L_0 - __cudart_i2opi_f)
__cudart_i2opi_f:
        /*0000*/ 	.byte	0x41, 0x90, 0x43, 0x3c, 0x99, 0x95, 0x62, 0xdb, 0xc0, 0xdd, 0x34, 0xf5, 0xd1, 0x57, 0x27, 0xfc
        /*0010*/ 	.byte	0x29, 0x15, 0x44, 0x4e, 0x6e, 0x83, 0xf9, 0xa2
.L_0:


//--------------------- .nv.shared.reserved.0     --------------------------
	.section	.nv.shared.reserved.0,"aw",@nobits
	.weak		__nv_reservedSMEM_offset_0_alias
	.size		__nv_reservedSMEM_offset_0_alias, 0, 64
	.other		__nv_reservedSMEM_offset_0_alias,@"STO_CUDA_RESERVED_SHARED STV_DEFAULT"
__nv_reservedSMEM_offset_0_alias:
	.zero		0
	.zero		64


//--------------------- .nv.constant0._Z20assign_rays_to_box3diiPKfS0_S0_PfS1_S1_Pb --------------------------
	.section	.nv.constant0._Z20assign_rays_to_box3diiPKfS0_S0_PfS1_S1_Pb,"a",@progbits
	.sectionflags	@""
	.align	4
.nv.constant0._Z20assign_rays_to_box3diiPKfS0_S0_PfS1_S1_Pb:
	.zero		960


//--------------------- SYMBOLS --------------------------

	.type		.nv.reservedSmem.offset0,@object
	.size		.nv.reservedSmem.offset0,0x4
